	.target	sm_100a

	.elftype	@"ET_EXEC"


//--------------------- .note.nv.tkinfo           --------------------------
	.section	.note.nv.tkinfo,"",@"SHT_NOTE"
	.sectionflags	@"SHF_NOTE_NV_TKINFO"
	.tkinfo
        /*0018*/ 	.word	0x00000002
        /*0030*/ 	.string	""
        /*0030*/ 	.string	"ptxas"
        /*0030*/ 	.string	"Cuda compilation tools, release 13.0, V13.0.88"
        /*0030*/ 	.string	"Build cuda_13.0.r13.0/compiler.36424714_0"
        /*0030*/ 	.string	"-arch sm_100a -m 64 "



//--------------------- .note.nv.cuinfo           --------------------------
	.section	.note.nv.cuinfo,"",@"SHT_NOTE"
	.sectionflags	@"SHF_NOTE_NV_CUINFO"
        /*0018*/ 	.short	0x0002
        /*001a*/ 	.short	0x0064
        /*001c*/ 	.short	0x0082
	.zero		2


//--------------------- .nv.info                  --------------------------
	.section	.nv.info,"",@"SHT_CUDA_INFO"
	.align	4


	//----- nvinfo : EIATTR_REGCOUNT
	.align		4
        /*0000*/ 	.byte	0x04, 0x2f
        /*0002*/ 	.short	(.L_19 - .L_18)
	.align		4
.L_18:
        /*0004*/ 	.word	index@(_ZN7cutlass13device_kernelINS_4gemm6kernel13GemmUniversalIN4cute5tupleIJiiiiEEENS1_10collective13CollectiveMmaINS1_35MainloopSm100TmaUmmaWarpSpecializedILi12ELi2ELi4ENS5_IJNS4_1CILi2EEENSA_ILi1EEESC_EEEEENS5_IJNSA_ILi128EEENSA_ILi16EEESF_EEENS_10bfloat16_tENS5_IJlSC_lEEESI_SJ_NS4_8TiledMMAINS4_8MMA_AtomIJNS4_26SM100_MMA_F16BF16_2x1SM_SSISI_SI_fLi128ELi16ELNS4_4UMMA5MajorE0ELSO_0ELNSN_7ScaleInE0ELSP_0EEEEEENS4_6LayoutINS5_IJSC_SC_SC_EEENS5_IJNSA_ILi0EEESU_SU_EEEEENS5_IJNS4_10UnderscoreESX_SX_EEEEENS4_18SM100_TMA_2SM_LOADENS4_14ComposedLayoutINS4_7SwizzleILi3ELi4ELi3EEENS4_18smem_ptr_flag_bitsILi16EEENSS_INS5_IJNSA_ILi8EEENSA_ILi64EEEEEENS5_IJS17_SC_EEEEEEEvNS4_8identityES10_S1B_vS1C_EENS_8epilogue10collective18CollectiveEpilogueINS1E_23Sm100TmaWarpSpecializedILi2ELi1ELi8ELb1ELb0EEEJNS5_IJS17_SG_SF_EEENS5_IJNSS_IS17_SC_EENSS_ISG_SC_EEEEESI_SJ_SI_SJ_NS1E_6fusion15FusionCallbacksIS1I_NS1N_17LinearCombinationISI_fSI_fLNS_15FloatRoundStyleE2EEES1J_S1M_JEEENS4_5SM1004TMEM4LOAD25SM100_TMEM_LOAD_32dp32b8xENS4_13SM90_TMA_LOADENS11_INS12_ILi1ELi4ELi3EEES15_NSS_INS5_IJS16_SG_EEENS5_IJSG_SC_EEEEEEENS4_39AutoVectorizingCopyWithAssumedAlignmentILi128EEENS4_14SM90_TMA_STOREES22_S24_S24_EEEvvEEEEvNT_6ParamsE)
        /*0008*/ 	.word	0x00000046


	//----- nvinfo : EIATTR_FRAME_SIZE
	.align		4
.L_19:
        /*000c*/ 	.byte	0x04, 0x11
        /*000e*/ 	.short	(.L_21 - .L_20)
	.align		4
.L_20:
        /*0010*/ 	.word	index@($__internal_2_$__cuda_sm10x_tcgen05_guardrail_trap_unallocated_columns_being_dealloced)
        /*0014*/ 	.word	0x00000000


	//----- nvinfo : EIATTR_FRAME_SIZE
	.align		4
.L_21:
        /*0018*/ 	.byte	0x04, 0x11
        /*001a*/ 	.short	(.L_23 - .L_22)
	.align		4
.L_22:
        /*001c*/ 	.word	index@($__internal_1_$__cuda_sm10x_tcgen05_guardrail_trap_phase_invalid_during_alloc)
        /*0020*/ 	.word	0x00000000


	//----- nvinfo : EIATTR_FRAME_SIZE
	.align		4
.L_23:
        /*0024*/ 	.byte	0x04, 0x11
        /*0026*/ 	.short	(.L_25 - .L_24)
	.align		4
.L_24:
        /*0028*/ 	.word	index@($__internal_0_$__cuda_sm10x_tcgen05_guardrail_trap_col_being_dealloced_not_returned_by_alloc)
        /*002c*/ 	.word	0x00000000


	//----- nvinfo : EIATTR_FRAME_SIZE
	.align		4
.L_25:
        /*0030*/ 	.byte	0x04, 0x11
        /*0032*/ 	.short	(.L_27 - .L_26)
	.align		4
.L_26:
        /*0034*/ 	.word	index@(_ZN7cutlass13device_kernelINS_4gemm6kernel13GemmUniversalIN4cute5tupleIJiiiiEEENS1_10collective13CollectiveMmaINS1_35MainloopSm100TmaUmmaWarpSpecializedILi12ELi2ELi4ENS5_IJNS4_1CILi2EEENSA_ILi1EEESC_EEEEENS5_IJNSA_ILi128EEENSA_ILi16EEESF_EEENS_10bfloat16_tENS5_IJlSC_lEEESI_SJ_NS4_8TiledMMAINS4_8MMA_AtomIJNS4_26SM100_MMA_F16BF16_2x1SM_SSISI_SI_fLi128ELi16ELNS4_4UMMA5MajorE0ELSO_0ELNSN_7ScaleInE0ELSP_0EEEEEENS4_6LayoutINS5_IJSC_SC_SC_EEENS5_IJNSA_ILi0EEESU_SU_EEEEENS5_IJNS4_10UnderscoreESX_SX_EEEEENS4_18SM100_TMA_2SM_LOADENS4_14ComposedLayoutINS4_7SwizzleILi3ELi4ELi3EEENS4_18smem_ptr_flag_bitsILi16EEENSS_INS5_IJNSA_ILi8EEENSA_ILi64EEEEEENS5_IJS17_SC_EEEEEEEvNS4_8identityES10_S1B_vS1C_EENS_8epilogue10collective18CollectiveEpilogueINS1E_23Sm100TmaWarpSpecializedILi2ELi1ELi8ELb1ELb0EEEJNS5_IJS17_SG_SF_EEENS5_IJNSS_IS17_SC_EENSS_ISG_SC_EEEEESI_SJ_SI_SJ_NS1E_6fusion15FusionCallbacksIS1I_NS1N_17LinearCombinationISI_fSI_fLNS_15FloatRoundStyleE2EEES1J_S1M_JEEENS4_5SM1004TMEM4LOAD25SM100_TMEM_LOAD_32dp32b8xENS4_13SM90_TMA_LOADENS11_INS12_ILi1ELi4ELi3EEES15_NSS_INS5_IJS16_SG_EEENS5_IJSG_SC_EEEEEEENS4_39AutoVectorizingCopyWithAssumedAlignmentILi128EEENS4_14SM90_TMA_STOREES22_S24_S24_EEEvvEEEEvNT_6ParamsE)
        /*0038*/ 	.word	0x00000000


	//----- nvinfo : EIATTR_MIN_STACK_SIZE
	.align		4
.L_27:
        /*003c*/ 	.byte	0x04, 0x12
        /*003e*/ 	.short	(.L_29 - .L_28)
	.align		4
.L_28:
        /*0040*/ 	.word	index@(_ZN7cutlass13device_kernelINS_4gemm6kernel13GemmUniversalIN4cute5tupleIJiiiiEEENS1_10collective13CollectiveMmaINS1_35MainloopSm100TmaUmmaWarpSpecializedILi12ELi2ELi4ENS5_IJNS4_1CILi2EEENSA_ILi1EEESC_EEEEENS5_IJNSA_ILi128EEENSA_ILi16EEESF_EEENS_10bfloat16_tENS5_IJlSC_lEEESI_SJ_NS4_8TiledMMAINS4_8MMA_AtomIJNS4_26SM100_MMA_F16BF16_2x1SM_SSISI_SI_fLi128ELi16ELNS4_4UMMA5MajorE0ELSO_0ELNSN_7ScaleInE0ELSP_0EEEEEENS4_6LayoutINS5_IJSC_SC_SC_EEENS5_IJNSA_ILi0EEESU_SU_EEEEENS5_IJNS4_10UnderscoreESX_SX_EEEEENS4_18SM100_TMA_2SM_LOADENS4_14ComposedLayoutINS4_7SwizzleILi3ELi4ELi3EEENS4_18smem_ptr_flag_bitsILi16EEENSS_INS5_IJNSA_ILi8EEENSA_ILi64EEEEEENS5_IJS17_SC_EEEEEEEvNS4_8identityES10_S1B_vS1C_EENS_8epilogue10collective18CollectiveEpilogueINS1E_23Sm100TmaWarpSpecializedILi2ELi1ELi8ELb1ELb0EEEJNS5_IJS17_SG_SF_EEENS5_IJNSS_IS17_SC_EENSS_ISG_SC_EEEEESI_SJ_SI_SJ_NS1E_6fusion15FusionCallbacksIS1I_NS1N_17LinearCombinationISI_fSI_fLNS_15FloatRoundStyleE2EEES1J_S1M_JEEENS4_5SM1004TMEM4LOAD25SM100_TMEM_LOAD_32dp32b8xENS4_13SM90_TMA_LOADENS11_INS12_ILi1ELi4ELi3EEES15_NSS_INS5_IJS16_SG_EEENS5_IJSG_SC_EEEEEEENS4_39AutoVectorizingCopyWithAssumedAlignmentILi128EEENS4_14SM90_TMA_STOREES22_S24_S24_EEEvvEEEEvNT_6ParamsE)
        /*0044*/ 	.word	0x00000000
.L_29:


//--------------------- .nv.compat                --------------------------
	.section	.nv.compat,"",@"SHT_CUDA_COMPAT_INFO"
	.align	4
        /*0000*/ 	.byte	0x02, 0x09, 0x01, 0x00, 0x02, 0x02, 0x02, 0x00, 0x02, 0x05, 0x05, 0x00, 0x03, 0x07, 0x01, 0x01
        /*0010*/ 	.byte	0x02, 0x03, 0x01, 0x00, 0x02, 0x06, 0x01, 0x00, 0x04, 0x0b, 0x08, 0x00, 0x09, 0x00, 0x00, 0x00
        /*0020*/ 	.byte	0x00, 0x00, 0x00, 0x00


//--------------------- .nv.info._ZN7cutlass13device_kernelINS_4gemm6kernel13GemmUniversalIN4cute5tupleIJiiiiEEENS1_10collective13CollectiveMmaINS1_35MainloopSm100TmaUmmaWarpSpecializedILi12ELi2ELi4ENS5_IJNS4_1CILi2EEENSA_ILi1EEESC_EEEEENS5_IJNSA_ILi128EEENSA_ILi16EEESF_EEENS_10bfloat16_tENS5_IJlSC_lEEESI_SJ_NS4_8TiledMMAINS4_8MMA_AtomIJNS4_26SM100_MMA_F16BF16_2x1SM_SSISI_SI_fLi128ELi16ELNS4_4UMMA5MajorE0ELSO_0ELNSN_7ScaleInE0ELSP_0EEEEEENS4_6LayoutINS5_IJSC_SC_SC_EEENS5_IJNSA_ILi0EEESU_SU_EEEEENS5_IJNS4_10UnderscoreESX_SX_EEEEENS4_18SM100_TMA_2SM_LOADENS4_14ComposedLayoutINS4_7SwizzleILi3ELi4ELi3EEENS4_18smem_ptr_flag_bitsILi16EEENSS_INS5_IJNSA_ILi8EEENSA_ILi64EEEEEENS5_IJS17_SC_EEEEEEEvNS4_8identityES10_S1B_vS1C_EENS_8epilogue10collective18CollectiveEpilogueINS1E_23Sm100TmaWarpSpecializedILi2ELi1ELi8ELb1ELb0EEEJNS5_IJS17_SG_SF_EEENS5_IJNSS_IS17_SC_EENSS_ISG_SC_EEEEESI_SJ_SI_SJ_NS1E_6fusion15FusionCallbacksIS1I_NS1N_17LinearCombinationISI_fSI_fLNS_15FloatRoundStyleE2EEES1J_S1M_JEEENS4_5SM1004TMEM4LOAD25SM100_TMEM_LOAD_32dp32b8xENS4_13SM90_TMA_LOADENS11_INS12_ILi1ELi4ELi3EEES15_NSS_INS5_IJS16_SG_EEENS5_IJSG_SC_EEEEEEENS4_39AutoVectorizingCopyWithAssumedAlignmentILi128EEENS4_14SM90_TMA_STOREES22_S24_S24_EEEvvEEEEvNT_6ParamsE --------------------------
	.section	.nv.info._ZN7cutlass13device_kernelINS_4gemm6kernel13GemmUniversalIN4cute5tupleIJiiiiEEENS1_10collective13CollectiveMmaINS1_35MainloopSm100TmaUmmaWarpSpecializedILi12ELi2ELi4ENS5_IJNS4_1CILi2EEENSA_ILi1EEESC_EEEEENS5_IJNSA_ILi128EEENSA_ILi16EEESF_EEENS_10bfloat16_tENS5_IJlSC_lEEESI_SJ_NS4_8TiledMMAINS4_8MMA_AtomIJNS4_26SM100_MMA_F16BF16_2x1SM_SSISI_SI_fLi128ELi16ELNS4_4UMMA5MajorE0ELSO_0ELNSN_7ScaleInE0ELSP_0EEEEEENS4_6LayoutINS5_IJSC_SC_SC_EEENS5_IJNSA_ILi0EEESU_SU_EEEEENS5_IJNS4_10UnderscoreESX_SX_EEEEENS4_18SM100_TMA_2SM_LOADENS4_14ComposedLayoutINS4_7SwizzleILi3ELi4ELi3EEENS4_18smem_ptr_flag_bitsILi16EEENSS_INS5_IJNSA_ILi8EEENSA_ILi64EEEEEENS5_IJS17_SC_EEEEEEEvNS4_8identityES10_S1B_vS1C_EENS_8epilogue10collective18CollectiveEpilogueINS1E_23Sm100TmaWarpSpecializedILi2ELi1ELi8ELb1ELb0EEEJNS5_IJS17_SG_SF_EEENS5_IJNSS_IS17_SC_EENSS_ISG_SC_EEEEESI_SJ_SI_SJ_NS1E_6fusion15FusionCallbacksIS1I_NS1N_17LinearCombinationISI_fSI_fLNS_15FloatRoundStyleE2EEES1J_S1M_JEEENS4_5SM1004TMEM4LOAD25SM100_TMEM_LOAD_32dp32b8xENS4_13SM90_TMA_LOADENS11_INS12_ILi1ELi4ELi3EEES15_NSS_INS5_IJS16_SG_EEENS5_IJSG_SC_EEEEEEENS4_39AutoVectorizingCopyWithAssumedAlignmentILi128EEENS4_14SM90_TMA_STOREES22_S24_S24_EEEvvEEEEvNT_6ParamsE,"",@"SHT_CUDA_INFO"
	.sectionflags	@""
	.align	4


	//----- nvinfo : EIATTR_CUDA_API_VERSION
	.align		4
        /*0000*/ 	.byte	0x04, 0x37
        /*0002*/ 	.short	(.L_31 - .L_30)
.L_30:
        /*0004*/ 	.word	0x00000082


	//----- nvinfo : EIATTR_KPARAM_INFO
	.align		4
.L_31:
        /*0008*/ 	.byte	0x04, 0x17
        /*000a*/ 	.short	(.L_33 - .L_32)
.L_32:
        /*000c*/ 	.word	0x00000000
        /*0010*/ 	.short	0x0000
        /*0012*/ 	.short	0x0000
        /*0014*/ 	.byte	0x00, 0xf0, 0x01, 0x20


	//----- nvinfo : EIATTR_AT_ENTRY_FRAGMENTS
	.align		4
.L_33:
        /*0018*/ 	.byte	0x04, 0x4f
        /*001a*/ 	.short	(.L_35 - .L_34)


	//   ....[0]....
.L_34:
        /*001c*/ 	.word	0x00000007


	//----- nvinfo : EIATTR_RESERVED_SMEM_USED
	.align		4
.L_35:
        /*0020*/ 	.byte	0x01, 0x41
	.zero		2


	//----- nvinfo : EIATTR_SPARSE_MMA_MASK
	.align		4
        /*0024*/ 	.byte	0x03, 0x50
        /*0026*/ 	.short	0x0000


	//----- nvinfo : EIATTR_TCGEN05_2CTA_USED
	.align		4
        /*0028*/ 	.byte	0x01, 0x52
	.zero		2


	//----- nvinfo : EIATTR_MAXREG_COUNT
	.align		4
        /*002c*/ 	.byte	0x03, 0x1b
        /*002e*/ 	.short	0x00ff


	//----- nvinfo : EIATTR_NUM_BARRIERS
	.align		4
        /*0030*/ 	.byte	0x02, 0x4c
        /*0032*/ 	.byte	0x07
	.zero		1


	//----- nvinfo : EIATTR_EXTERNS
	.align		4
        /*0034*/ 	.byte	0x04, 0x0f
        /*0036*/ 	.short	(.L_37 - .L_36)


	//   ....[0]....
	.align		4
.L_36:
        /*0038*/ 	.word	index@(__assertfail)


	//----- nvinfo : EIATTR_MERCURY_ISA_VERSION
	.align		4
.L_37:
        /*003c*/ 	.byte	0x03, 0x5f
        /*003e*/ 	.short	0x0101


	//----- nvinfo : EIATTR_INT_WARP_WIDE_INSTR_OFFSETS
	.align		4
        /*0040*/ 	.byte	0x04, 0x31
        /*0042*/ 	.short	(.L_39 - .L_38)


	//   ....[0]....
.L_38:
        /*0044*/ 	.word	0x00000e00


	//   ....[1]....
        /*0048*/ 	.word	0x00000ea0


	//   ....[2]....
        /*004c*/ 	.word	0x00002360


	//   ....[3]....
        /*0050*/ 	.word	0x00004870


	//   ....[4]....
        /*0054*/ 	.word	0x000048a0


	//   ....[5]....
        /*0058*/ 	.word	0x000048f0


	//   ....[6]....
        /*005c*/ 	.word	0x000052d0


	//   ....[7]....
        /*0060*/ 	.word	0x00005410


	//----- nvinfo : EIATTR_COOP_GROUP_MASK_REGIDS
	.align		4
.L_39:
        /*0064*/ 	.byte	0x04, 0x29
        /*0066*/ 	.short	(.L_41 - .L_40)


	//   ....[0]....
.L_40:
        /*0068*/ 	.word	0xffffffff


	//   ....[1]....
        /*006c*/ 	.word	0xffffffff


	//   ....[2]....
        /*0070*/ 	.word	0xffffffff


	//   ....[3]....
        /*0074*/ 	.word	0xffffffff


	//   ....[4]....
        /*0078*/ 	.word	0xffffffff


	//   ....[5]....
        /*007c*/ 	.word	0xffffffff


	//   ....[6]....
        /*0080*/ 	.word	0xffffffff


	//   ....[7]....
        /*0084*/ 	.word	0xffffffff


	//   ....[8]....
        /*0088*/ 	.word	0xffffffff


	//   ....[9]....
        /*008c*/ 	.word	0xffffffff


	//   ....[10]....
        /*0090*/ 	.word	0xffffffff


	//   ....[11]....
        /*0094*/ 	.word	0xffffffff


	//   ....[12]....
        /*0098*/ 	.word	0xffffffff


	//   ....[13]....
        /*009c*/ 	.word	0xffffffff


	//----- nvinfo : EIATTR_COOP_GROUP_INSTR_OFFSETS
	.align		4
.L_41:
        /*00a0*/ 	.byte	0x04, 0x28
        /*00a2*/ 	.short	(.L_43 - .L_42)


	//   ....[0]....
.L_42:
        /*00a4*/ 	.word	0x000000c0


	//   ....[1]....
        /*00a8*/ 	.word	0x00000500


	//   ....[2]....
        /*00ac*/ 	.word	0x000007b0


	//   ....[3]....
        /*00b0*/ 	.word	0x00000900


	//   ....[4]....
        /*00b4*/ 	.word	0x000009f0


	//   ....[5]....
        /*00b8*/ 	.word	0x00000b50


	//   ....[6]....
        /*00bc*/ 	.word	0x00000ce0


	//   ....[7]....
        /*00c0*/ 	.word	0x00000f20


	//   ....[8]....
        /*00c4*/ 	.word	0x00002240


	//   ....[9]....
        /*00c8*/ 	.word	0x000034a0


	//   ....[10]....
        /*00cc*/ 	.word	0x00003970


	//   ....[11]....
        /*00d0*/ 	.word	0x000039a0


	//   ....[12]....
        /*00d4*/ 	.word	0x00004780


	//   ....[13]....
        /*00d8*/ 	.word	0x00004990


	//----- nvinfo : EIATTR_VRC_CTA_INIT_COUNT
	.align		4
.L_43:
        /*00dc*/ 	.byte	0x02, 0x4a
        /*00de*/ 	.byte	0x80
	.zero		1


	//----- nvinfo : EIATTR_SYSCALL_OFFSETS
	.align		4
        /*00e0*/ 	.byte	0x04, 0x46
        /*00e2*/ 	.short	(.L_45 - .L_44)


	//   ....[0]....
.L_44:
        /*00e4*/ 	.word	0x00005f00


	//   ....[1]....
        /*00e8*/ 	.word	0x00005ff0


	//   ....[2]....
        /*00ec*/ 	.word	0x00006650


	//----- nvinfo : EIATTR_MBARRIER_INSTR_OFFSETS
	.align		4
.L_45:
        /*00f0*/ 	.byte	0x04, 0x39
        /*00f2*/ 	.short	(.L_47 - .L_46)


	//   ....[0]....
.L_46:
        /*00f4*/ 	.word	0x00000610
        /*00f8*/ 	.word	0x000000ff
        /*00fc*/ 	.word	0x00000000
        /*0100*/ 	.short	0x0100
        /*0102*/ 	.byte	0x08
	.zero		1


	//   ....[1]....
        /*0104*/ 	.word	0x00000620
        /*0108*/ 	.word	0x000000ff
        /*010c*/ 	.word	0x00000060
        /*0110*/ 	.short	0x0100
        /*0112*/ 	.byte	0x08
	.zero		1


	//   ....[2]....
        /*0114*/ 	.word	0x00000630
        /*0118*/ 	.word	0x000000ff
        /*011c*/ 	.word	0x00000008
        /*0120*/ 	.short	0x0100
        /*0122*/ 	.byte	0x08
	.zero		1


	//   ....[3]....
        /*0124*/ 	.word	0x00000640
        /*0128*/ 	.word	0x000000ff
        /*012c*/ 	.word	0x00000068
        /*0130*/ 	.short	0x0100
        /*0132*/ 	.byte	0x08
	.zero		1


	//   ....[4]....
        /*0134*/ 	.word	0x00000650
        /*0138*/ 	.word	0x000000ff
        /*013c*/ 	.word	0x00000010
        /*0140*/ 	.short	0x0100
        /*0142*/ 	.byte	0x08
	.zero		1


	//   ....[5]....
        /*0144*/ 	.word	0x00000660
        /*0148*/ 	.word	0x000000ff
        /*014c*/ 	.word	0x00000070
        /*0150*/ 	.short	0x0100
        /*0152*/ 	.byte	0x08
	.zero		1


	//   ....[6]....
        /*0154*/ 	.word	0x00000670
        /*0158*/ 	.word	0x000000ff
        /*015c*/ 	.word	0x00000018
        /*0160*/ 	.short	0x0100
        /*0162*/ 	.byte	0x08
	.zero		1


	//   ....[7]....
        /*0164*/ 	.word	0x00000680
        /*0168*/ 	.word	0x000000ff
        /*016c*/ 	.word	0x00000078
        /*0170*/ 	.short	0x0100
        /*0172*/ 	.byte	0x08
	.zero		1


	//   ....[8]....
        /*0174*/ 	.word	0x00000690
        /*0178*/ 	.word	0x000000ff
        /*017c*/ 	.word	0x00000020
        /*0180*/ 	.short	0x0100
        /*0182*/ 	.byte	0x08
	.zero		1


	//   ....[9]....
        /*0184*/ 	.word	0x000006a0
        /*0188*/ 	.word	0x000000ff
        /*018c*/ 	.word	0x00000080
        /*0190*/ 	.short	0x0100
        /*0192*/ 	.byte	0x08
	.zero		1


	//   ....[10]....
        /*0194*/ 	.word	0x000006b0
        /*0198*/ 	.word	0x000000ff
        /*019c*/ 	.word	0x00000028
        /*01a0*/ 	.short	0x0100
        /*01a2*/ 	.byte	0x08
	.zero		1


	//   ....[11]....
        /*01a4*/ 	.word	0x000006c0
        /*01a8*/ 	.word	0x000000ff
        /*01ac*/ 	.word	0x00000088
        /*01b0*/ 	.short	0x0100
        /*01b2*/ 	.byte	0x08
	.zero		1


	//   ....[12]....
        /*01b4*/ 	.word	0x000006d0
        /*01b8*/ 	.word	0x000000ff
        /*01bc*/ 	.word	0x00000030
        /*01c0*/ 	.short	0x0100
        /*01c2*/ 	.byte	0x08
	.zero		1


	//   ....[13]....
        /*01c4*/ 	.word	0x000006e0
        /*01c8*/ 	.word	0x000000ff
        /*01cc*/ 	.word	0x00000090
        /*01d0*/ 	.short	0x0100
        /*01d2*/ 	.byte	0x08
	.zero		1


	//   ....[14]....
        /*01d4*/ 	.word	0x000006f0
        /*01d8*/ 	.word	0x000000ff
        /*01dc*/ 	.word	0x00000038
        /*01e0*/ 	.short	0x0100
        /*01e2*/ 	.byte	0x08
	.zero		1


	//   ....[15]....
        /*01e4*/ 	.word	0x00000700
        /*01e8*/ 	.word	0x000000ff
        /*01ec*/ 	.word	0x00000098
        /*01f0*/ 	.short	0x0100
        /*01f2*/ 	.byte	0x08
	.zero		1


	//   ....[16]....
        /*01f4*/ 	.word	0x00000710
        /*01f8*/ 	.word	0x000000ff
        /*01fc*/ 	.word	0x00000040
        /*0200*/ 	.short	0x0100
        /*0202*/ 	.byte	0x08
	.zero		1


	//   ....[17]....
        /*0204*/ 	.word	0x00000720
        /*0208*/ 	.word	0x000000ff
        /*020c*/ 	.word	0x000000a0
        /*0210*/ 	.short	0x0100
        /*0212*/ 	.byte	0x08
	.zero		1


	//   ....[18]....
        /*0214*/ 	.word	0x00000730
        /*0218*/ 	.word	0x000000ff
        /*021c*/ 	.word	0x00000048
        /*0220*/ 	.short	0x0100
        /*0222*/ 	.byte	0x08
	.zero		1


	//   ....[19]....
        /*0224*/ 	.word	0x00000740
        /*0228*/ 	.word	0x000000ff
        /*022c*/ 	.word	0x000000a8
        /*0230*/ 	.short	0x0100
        /*0232*/ 	.byte	0x08
	.zero		1


	//   ....[20]....
        /*0234*/ 	.word	0x00000750
        /*0238*/ 	.word	0x000000ff
        /*023c*/ 	.word	0x00000050
        /*0240*/ 	.short	0x0100
        /*0242*/ 	.byte	0x08
	.zero		1


	//   ....[21]....
        /*0244*/ 	.word	0x00000760
        /*0248*/ 	.word	0x000000ff
        /*024c*/ 	.word	0x000000b0
        /*0250*/ 	.short	0x0100
        /*0252*/ 	.byte	0x08
	.zero		1


	//   ....[22]....
        /*0254*/ 	.word	0x00000770
        /*0258*/ 	.word	0x000000ff
        /*025c*/ 	.word	0x00000058
        /*0260*/ 	.short	0x0100
        /*0262*/ 	.byte	0x08
	.zero		1


	//   ....[23]....
        /*0264*/ 	.word	0x00000780
        /*0268*/ 	.word	0x000000ff
        /*026c*/ 	.word	0x000000b8
        /*0270*/ 	.short	0x0100
        /*0272*/ 	.byte	0x08
	.zero		1


	//   ....[24]....
        /*0274*/ 	.word	0x000008b0
        /*0278*/ 	.word	0x000000ff
        /*027c*/ 	.word	0x000000c0
        /*0280*/ 	.short	0x0100
        /*0282*/ 	.byte	0x09
	.zero		1


	//   ....[25]....
        /*0284*/ 	.word	0x000008c0
        /*0288*/ 	.word	0x000000ff
        /*028c*/ 	.word	0x000000d0
        /*0290*/ 	.short	0x0100
        /*0292*/ 	.byte	0x09
	.zero		1


	//   ....[26]....
        /*0294*/ 	.word	0x000008d0
        /*0298*/ 	.word	0x000000ff
        /*029c*/ 	.word	0x000000c8
        /*02a0*/ 	.short	0x0100
        /*02a2*/ 	.byte	0x09
	.zero		1


	//   ....[27]....
        /*02a4*/ 	.word	0x000008e0
        /*02a8*/ 	.word	0x000000ff
        /*02ac*/ 	.word	0x000000d8
        /*02b0*/ 	.short	0x0100
        /*02b2*/ 	.byte	0x09
	.zero		1


	//   ....[28]....
        /*02b4*/ 	.word	0x000009c0
        /*02b8*/ 	.word	0x000000ff
        /*02bc*/ 	.word	0x000000e0
        /*02c0*/ 	.short	0x0100
        /*02c2*/ 	.byte	0x08
	.zero		1


	//   ....[29]....
        /*02c4*/ 	.word	0x000009d0
        /*02c8*/ 	.word	0x000000ff
        /*02cc*/ 	.word	0x000000e8
        /*02d0*/ 	.short	0x0100
        /*02d2*/ 	.byte	0x08
	.zero		1


	//   ....[30]....
        /*02d4*/ 	.word	0x00000b00
        /*02d8*/ 	.word	0x000000ff
        /*02dc*/ 	.word	0x000000f0
        /*02e0*/ 	.short	0x0100
        /*02e2*/ 	.byte	0x08
	.zero		1


	//   ....[31]....
        /*02e4*/ 	.word	0x00000b10
        /*02e8*/ 	.word	0x000000ff
        /*02ec*/ 	.word	0x00000100
        /*02f0*/ 	.short	0x0100
        /*02f2*/ 	.byte	0x08
	.zero		1


	//   ....[32]....
        /*02f4*/ 	.word	0x00000b20
        /*02f8*/ 	.word	0x000000ff
        /*02fc*/ 	.word	0x000000f8
        /*0300*/ 	.short	0x0100
        /*0302*/ 	.byte	0x08
	.zero		1


	//   ....[33]....
        /*0304*/ 	.word	0x00000b30
        /*0308*/ 	.word	0x000000ff
        /*030c*/ 	.word	0x00000108
        /*0310*/ 	.short	0x0100
        /*0312*/ 	.byte	0x08
	.zero		1


	//   ....[34]....
        /*0314*/ 	.word	0x00000c50
        /*0318*/ 	.word	0x000000ff
        /*031c*/ 	.word	0x00000110
        /*0320*/ 	.short	0x0100
        /*0322*/ 	.byte	0x09
	.zero		1


	//   ....[35]....
        /*0324*/ 	.word	0x00000c60
        /*0328*/ 	.word	0x000000ff
        /*032c*/ 	.word	0x00000130
        /*0330*/ 	.short	0x0100
        /*0332*/ 	.byte	0x09
	.zero		1


	//   ....[36]....
        /*0334*/ 	.word	0x00000c70
        /*0338*/ 	.word	0x000000ff
        /*033c*/ 	.word	0x00000118
        /*0340*/ 	.short	0x0100
        /*0342*/ 	.byte	0x09
	.zero		1


	//   ....[37]....
        /*0344*/ 	.word	0x00000c80
        /*0348*/ 	.word	0x000000ff
        /*034c*/ 	.word	0x00000138
        /*0350*/ 	.short	0x0100
        /*0352*/ 	.byte	0x09
	.zero		1


	//   ....[38]....
        /*0354*/ 	.word	0x00000c90
        /*0358*/ 	.word	0x000000ff
        /*035c*/ 	.word	0x00000120
        /*0360*/ 	.short	0x0100
        /*0362*/ 	.byte	0x09
	.zero		1


	//   ....[39]....
        /*0364*/ 	.word	0x00000ca0
        /*0368*/ 	.word	0x000000ff
        /*036c*/ 	.word	0x00000140
        /*0370*/ 	.short	0x0100
        /*0372*/ 	.byte	0x09
	.zero		1


	//   ....[40]....
        /*0374*/ 	.word	0x00000cb0
        /*0378*/ 	.word	0x000000ff
        /*037c*/ 	.word	0x00000128
        /*0380*/ 	.short	0x0100
        /*0382*/ 	.byte	0x09
	.zero		1


	//   ....[41]....
        /*0384*/ 	.word	0x00000cc0
        /*0388*/ 	.word	0x000000ff
        /*038c*/ 	.word	0x00000148
        /*0390*/ 	.short	0x0100
        /*0392*/ 	.byte	0x09
	.zero		1


	//   ....[42]....
        /*0394*/ 	.word	0x00000db0
        /*0398*/ 	.word	0x000000ff
        /*039c*/ 	.word	0x00000150
        /*03a0*/ 	.short	0x0100
        /*03a2*/ 	.byte	0x08
	.zero		1


	//   ....[43]....
        /*03a4*/ 	.word	0x00000dc0
        /*03a8*/ 	.word	0x000000ff
        /*03ac*/ 	.word	0x00000160
        /*03b0*/ 	.short	0x0100
        /*03b2*/ 	.byte	0x08
	.zero		1


	//   ....[44]....
        /*03b4*/ 	.word	0x00000dd0
        /*03b8*/ 	.word	0x000000ff
        /*03bc*/ 	.word	0x00000158
        /*03c0*/ 	.short	0x0100
        /*03c2*/ 	.byte	0x08
	.zero		1


	//   ....[45]....
        /*03c4*/ 	.word	0x00000de0
        /*03c8*/ 	.word	0x000000ff
        /*03cc*/ 	.word	0x00000168
        /*03d0*/ 	.short	0x0100
        /*03d2*/ 	.byte	0x08
	.zero		1


	//   ....[46]....
        /*03d4*/ 	.word	0x00000ed0
        /*03d8*/ 	.word	0x000000ff
        /*03dc*/ 	.word	0x00000170
        /*03e0*/ 	.short	0x0100
        /*03e2*/ 	.byte	0x06
	.zero		1


	//   ....[47]....
        /*03e4*/ 	.word	0x000018e0
        /*03e8*/ 	.word	0x00000002
        /*03ec*/ 	.word	0x00000160
        /*03f0*/ 	.short	0x010a
        /*03f2*/ 	.byte	0xff
	.zero		1


	//   ....[48]....
        /*03f4*/ 	.word	0x00001910
        /*03f8*/ 	.word	0x00000002
        /*03fc*/ 	.word	0x00000150
        /*0400*/ 	.short	0x0101
        /*0402*/ 	.byte	0xff
	.zero		1


	//   ....[49]....
        /*0404*/ 	.word	0x000019e0
        /*0408*/ 	.word	0x000000ff
        /*040c*/ 	.word	0x00000060
        /*0410*/ 	.short	0x010a
        /*0412*/ 	.byte	0x08
	.zero		1


	//   ....[50]....
        /*0414*/ 	.word	0x00001ae0
        /*0418*/ 	.word	0x000000ff
        /*041c*/ 	.word	0x00000060
        /*0420*/ 	.short	0x010a
        /*0422*/ 	.byte	0x21
	.zero		1


	//   ....[51]....
        /*0424*/ 	.word	0x00001c90
        /*0428*/ 	.word	0x000000ff
        /*042c*/ 	.word	0x00000060
        /*0430*/ 	.short	0x010a
        /*0432*/ 	.byte	0x08
	.zero		1


	//   ....[52]....
        /*0434*/ 	.word	0x00001e50
        /*0438*/ 	.word	0x000000ff
        /*043c*/ 	.word	0x000000e8
        /*0440*/ 	.short	0x0101
        /*0442*/ 	.byte	0x04
	.zero		1


	//   ....[53]....
        /*0444*/ 	.word	0x00001e70
        /*0448*/ 	.word	0x000000ff
        /*044c*/ 	.word	0x00000060
        /*0450*/ 	.short	0x010a
        /*0452*/ 	.byte	0x08
	.zero		1


	//   ....[54]....
        /*0454*/ 	.word	0x00001ef0
        /*0458*/ 	.word	0x000000ff
        /*045c*/ 	.word	0x00000060
        /*0460*/ 	.short	0x010a
        /*0462*/ 	.byte	0x21
	.zero		1


	//   ....[55]....
        /*0464*/ 	.word	0x00002080
        /*0468*/ 	.word	0x000000ff
        /*046c*/ 	.word	0x00000060
        /*0470*/ 	.short	0x010a
        /*0472*/ 	.byte	0x08
	.zero		1


	//   ....[56]....
        /*0474*/ 	.word	0x00002270
        /*0478*/ 	.word	0x00000002
        /*047c*/ 	.word	0x000000f0
        /*0480*/ 	.short	0x010a
        /*0482*/ 	.byte	0xff
	.zero		1


	//   ....[57]....
        /*0484*/ 	.word	0x00002330
        /*0488*/ 	.word	0x00000002
        /*048c*/ 	.word	0x00000000
        /*0490*/ 	.short	0x0101
        /*0492*/ 	.byte	0xff
	.zero		1


	//   ....[58]....
        /*0494*/ 	.word	0x00002890
        /*0498*/ 	.word	0x000000ff
        /*049c*/ 	.word	0x00000000
        /*04a0*/ 	.short	0x010a
        /*04a2*/ 	.byte	0x05
	.zero		1


	//   ....[59]....
        /*04a4*/ 	.word	0x00002920
        /*04a8*/ 	.word	0x000000ff
        /*04ac*/ 	.word	0x00000000
        /*04b0*/ 	.short	0x010a
        /*04b2*/ 	.byte	0x05
	.zero		1


	//   ....[60]....
        /*04b4*/ 	.word	0x000029b0
        /*04b8*/ 	.word	0x000000ff
        /*04bc*/ 	.word	0x00000000
        /*04c0*/ 	.short	0x010a
        /*04c2*/ 	.byte	0x05
	.zero		1


	//   ....[61]....
        /*04c4*/ 	.word	0x00002a40
        /*04c8*/ 	.word	0x000000ff
        /*04cc*/ 	.word	0x00000000
        /*04d0*/ 	.short	0x010a
        /*04d2*/ 	.byte	0x05
	.zero		1


	//   ....[62]....
        /*04d4*/ 	.word	0x00002ad0
        /*04d8*/ 	.word	0x000000ff
        /*04dc*/ 	.word	0x00000000
        /*04e0*/ 	.short	0x010a
        /*04e2*/ 	.byte	0x05
	.zero		1


	//   ....[63]....
        /*04e4*/ 	.word	0x00002b60
        /*04e8*/ 	.word	0x000000ff
        /*04ec*/ 	.word	0x00000000
        /*04f0*/ 	.short	0x010a
        /*04f2*/ 	.byte	0x05
	.zero		1


	//   ....[64]....
        /*04f4*/ 	.word	0x00002bf0
        /*04f8*/ 	.word	0x000000ff
        /*04fc*/ 	.word	0x00000000
        /*0500*/ 	.short	0x010a
        /*0502*/ 	.byte	0x05
	.zero		1


	//   ....[65]....
        /*0504*/ 	.word	0x00002c80
        /*0508*/ 	.word	0x000000ff
        /*050c*/ 	.word	0x00000000
        /*0510*/ 	.short	0x010a
        /*0512*/ 	.byte	0x05
	.zero		1


	//   ....[66]....
        /*0514*/ 	.word	0x00002d10
        /*0518*/ 	.word	0x000000ff
        /*051c*/ 	.word	0x00000000
        /*0520*/ 	.short	0x010a
        /*0522*/ 	.byte	0x05
	.zero		1


	//   ....[67]....
        /*0524*/ 	.word	0x00002da0
        /*0528*/ 	.word	0x000000ff
        /*052c*/ 	.word	0x00000000
        /*0530*/ 	.short	0x010a
        /*0532*/ 	.byte	0x05
	.zero		1


	//   ....[68]....
        /*0534*/ 	.word	0x00002e30
        /*0538*/ 	.word	0x000000ff
        /*053c*/ 	.word	0x00000000
        /*0540*/ 	.short	0x010a
        /*0542*/ 	.byte	0x05
	.zero		1


	//   ....[69]....
        /*0544*/ 	.word	0x00002ed0
        /*0548*/ 	.word	0x00000000
        /*054c*/ 	.word	0x00000000
        /*0550*/ 	.short	0x010a
        /*0552*/ 	.byte	0xff
	.zero		1


	//   ....[70]....
        /*0554*/ 	.word	0x00003000
        /*0558*/ 	.word	0x00000000
        /*055c*/ 	.word	0x00000150
        /*0560*/ 	.short	0x010a
        /*0562*/ 	.byte	0xff
	.zero		1


	//   ....[71]....
        /*0564*/ 	.word	0x00003070
        /*0568*/ 	.word	0x00000000
        /*056c*/ 	.word	0x00000000
        /*0570*/ 	.short	0x0101
        /*0572*/ 	.byte	0xff
	.zero		1


	//   ....[72]....
        /*0574*/ 	.word	0x00003090
        /*0578*/ 	.word	0x000000ff
        /*057c*/ 	.word	0x00000100
        /*0580*/ 	.short	0x010a
        /*0582*/ 	.byte	0x05
	.zero		1


	//   ....[73]....
        /*0584*/ 	.word	0x000031b0
        /*0588*/ 	.word	0x00000000
        /*058c*/ 	.word	0x000000f0
        /*0590*/ 	.short	0x010a
        /*0592*/ 	.byte	0xff
	.zero		1


	//   ....[74]....
        /*0594*/ 	.word	0x000032b0
        /*0598*/ 	.word	0x00000000
        /*059c*/ 	.word	0x00000000
        /*05a0*/ 	.short	0x0101
        /*05a2*/ 	.byte	0xff
	.zero		1


	//   ....[75]....
        /*05a4*/ 	.word	0x00003340
        /*05a8*/ 	.word	0x000000ff
        /*05ac*/ 	.word	0x00000100
        /*05b0*/ 	.short	0x0106
        /*05b2*/ 	.byte	0x05
	.zero		1


	//   ....[76]....
        /*05b4*/ 	.word	0x00003360
        /*05b8*/ 	.word	0x000000ff
        /*05bc*/ 	.word	0x00000100
        /*05c0*/ 	.short	0x010a
        /*05c2*/ 	.byte	0x05
	.zero		1


	//   ....[77]....
        /*05c4*/ 	.word	0x000033f0
        /*05c8*/ 	.word	0x000000ff
        /*05cc*/ 	.word	0x00000100
        /*05d0*/ 	.short	0x0106
        /*05d2*/ 	.byte	0x04
	.zero		1


	//   ....[78]....
        /*05d4*/ 	.word	0x00003430
        /*05d8*/ 	.word	0x00000000
        /*05dc*/ 	.word	0x00000100
        /*05e0*/ 	.short	0x010a
        /*05e2*/ 	.byte	0xff
	.zero		1


	//   ....[79]....
        /*05e4*/ 	.word	0x00003670
        /*05e8*/ 	.word	0x000000ff
        /*05ec*/ 	.word	0x00000008
        /*05f0*/ 	.short	0x010a
        /*05f2*/ 	.byte	0x06
	.zero		1


	//   ....[80]....
        /*05f4*/ 	.word	0x00003690
        /*05f8*/ 	.word	0x000000ff
        /*05fc*/ 	.word	0x00000008
        /*0600*/ 	.short	0x010a
        /*0602*/ 	.byte	0x06
	.zero		1


	//   ....[81]....
        /*0604*/ 	.word	0x00003820
        /*0608*/ 	.word	0x000000ff
        /*060c*/ 	.word	0x00000008
        /*0610*/ 	.short	0x010a
        /*0612*/ 	.byte	0x06
	.zero		1


	//   ....[82]....
        /*0614*/ 	.word	0x00003840
        /*0618*/ 	.word	0x000000ff
        /*061c*/ 	.word	0x00000008
        /*0620*/ 	.short	0x010a
        /*0622*/ 	.byte	0x06
	.zero		1


	//   ....[83]....
        /*0624*/ 	.word	0x00003900
        /*0628*/ 	.word	0x000000ff
        /*062c*/ 	.word	0x00000000
        /*0630*/ 	.short	0x0101
        /*0632*/ 	.byte	0x07
	.zero		1


	//   ....[84]....
        /*0634*/ 	.word	0x00003cc0
        /*0638*/ 	.word	0x00000000
        /*063c*/ 	.word	0x000000f0
        /*0640*/ 	.short	0x010a
        /*0642*/ 	.byte	0xff
	.zero		1


	//   ....[85]....
        /*0644*/ 	.word	0x00003d80
        /*0648*/ 	.word	0x00000000
        /*064c*/ 	.word	0x00000000
        /*0650*/ 	.short	0x0101
        /*0652*/ 	.byte	0xff
	.zero		1


	//   ....[86]....
        /*0654*/ 	.word	0x00003e30
        /*0658*/ 	.word	0x000000ff
        /*065c*/ 	.word	0x00000000
        /*0660*/ 	.short	0x010a
        /*0662*/ 	.byte	0x09
	.zero		1


	//   ....[87]....
        /*0664*/ 	.word	0x00003e50
        /*0668*/ 	.word	0x000000ff
        /*066c*/ 	.word	0x00000130
        /*0670*/ 	.short	0x010a
        /*0672*/ 	.byte	0x08
	.zero		1


	//   ....[88]....
        /*0674*/ 	.word	0x00003f00
        /*0678*/ 	.word	0x000000ff
        /*067c*/ 	.word	0x00000000
        /*0680*/ 	.short	0x010a
        /*0682*/ 	.byte	0x0e
	.zero		1


	//   ....[89]....
        /*0684*/ 	.word	0x00004030
        /*0688*/ 	.word	0x000000ff
        /*068c*/ 	.word	0x00000000
        /*0690*/ 	.short	0x010a
        /*0692*/ 	.byte	0x26
	.zero		1


	//   ....[90]....
        /*0694*/ 	.word	0x00004470
        /*0698*/ 	.word	0x000000ff
        /*069c*/ 	.word	0x00000000
        /*06a0*/ 	.short	0x010a
        /*06a2*/ 	.byte	0x08
	.zero		1


	//   ....[91]....
        /*06a4*/ 	.word	0x00004500
        /*06a8*/ 	.word	0x000000ff
        /*06ac*/ 	.word	0x00000000
        /*06b0*/ 	.short	0x010a
        /*06b2*/ 	.byte	0x08
	.zero		1


	//   ....[92]....
        /*06b4*/ 	.word	0x00004590
        /*06b8*/ 	.word	0x000000ff
        /*06bc*/ 	.word	0x00000000
        /*06c0*/ 	.short	0x010a
        /*06c2*/ 	.byte	0x08
	.zero		1


	//   ....[93]....
        /*06c4*/ 	.word	0x00004630
        /*06c8*/ 	.word	0x00000000
        /*06cc*/ 	.word	0x00000000
        /*06d0*/ 	.short	0x010a
        /*06d2*/ 	.byte	0xff
	.zero		1


	//   ....[94]....
        /*06d4*/ 	.word	0x00004670
        /*06d8*/ 	.word	0x00000000
        /*06dc*/ 	.word	0x00000000
        /*06e0*/ 	.short	0x010a
        /*06e2*/ 	.byte	0xff
	.zero		1


	//   ....[95]....
        /*06e4*/ 	.word	0x000046e0
        /*06e8*/ 	.word	0x000000ff
        /*06ec*/ 	.word	0x00000000
        /*06f0*/ 	.short	0x0101
        /*06f2*/ 	.byte	0x05
	.zero		1


	//   ....[96]....
        /*06f4*/ 	.word	0x00004720
        /*06f8*/ 	.word	0x000000ff
        /*06fc*/ 	.word	0x00000170
        /*0700*/ 	.short	0x010a
        /*0702*/ 	.byte	0x07
	.zero		1


	//   ....[97]....
        /*0704*/ 	.word	0x00004770
        /*0708*/ 	.word	0x000000ff
        /*070c*/ 	.word	0x00000000
        /*0710*/ 	.short	0x0101
        /*0712*/ 	.byte	0x05
	.zero		1


	//   ....[98]....
        /*0714*/ 	.word	0x00004b70
        /*0718*/ 	.word	0x00000000
        /*071c*/ 	.word	0x000000f0
        /*0720*/ 	.short	0x010a
        /*0722*/ 	.byte	0xff
	.zero		1


	//   ....[99]....
        /*0724*/ 	.word	0x00004c50
        /*0728*/ 	.word	0x00000000
        /*072c*/ 	.word	0x00000000
        /*0730*/ 	.short	0x0101
        /*0732*/ 	.byte	0xff
	.zero		1


	//   ....[100]....
        /*0734*/ 	.word	0x00004f70
        /*0738*/ 	.word	0x000000ff
        /*073c*/ 	.word	0x000000e8
        /*0740*/ 	.short	0x010a
        /*0742*/ 	.byte	0x06
	.zero		1


	//   ....[101]....
        /*0744*/ 	.word	0x00005150
        /*0748*/ 	.word	0x000000ff
        /*074c*/ 	.word	0x000000d0
        /*0750*/ 	.short	0x010a
        /*0752*/ 	.byte	0x0d
	.zero		1


	//   ....[102]....
        /*0754*/ 	.word	0x00005460
        /*0758*/ 	.word	0x000000ff
        /*075c*/ 	.word	0x000000c0
        /*0760*/ 	.short	0x010b
        /*0762*/ 	.byte	0x0d
	.zero		1


	//   ....[103]....
        /*0764*/ 	.word	0x000054c0
        /*0768*/ 	.word	0x000000ff
        /*076c*/ 	.word	0x00000000
        /*0770*/ 	.short	0x0101
        /*0772*/ 	.byte	0x0e
	.zero		1


	//   ....[104]....
        /*0774*/ 	.word	0x00005510
        /*0778*/ 	.word	0x000000ff
        /*077c*/ 	.word	0x00000000
        /*0780*/ 	.short	0x010a
        /*0782*/ 	.byte	0x04
	.zero		1


	//   ....[105]....
        /*0784*/ 	.word	0x000055b0
        /*0788*/ 	.word	0x00000000
        /*078c*/ 	.word	0x00000000
        /*0790*/ 	.short	0x010a
        /*0792*/ 	.byte	0xff
	.zero		1


	//   ....[106]....
        /*0794*/ 	.word	0x00005910
        /*0798*/ 	.word	0x00000000
        /*079c*/ 	.word	0x000000f0
        /*07a0*/ 	.short	0x010a
        /*07a2*/ 	.byte	0xff
	.zero		1


	//   ....[107]....
        /*07a4*/ 	.word	0x00005a20
        /*07a8*/ 	.word	0x00000000
        /*07ac*/ 	.word	0x00000000
        /*07b0*/ 	.short	0x0101
        /*07b2*/ 	.byte	0xff
	.zero		1


	//   ....[108]....
        /*07b4*/ 	.word	0x00006330
        /*07b8*/ 	.word	0x00000004
        /*07bc*/ 	.word	0x000000c0
        /*07c0*/ 	.short	0x010a
        /*07c2*/ 	.byte	0xff
	.zero		1


	//   ....[109]....
        /*07c4*/ 	.word	0x00006350
        /*07c8*/ 	.word	0x00000000
        /*07cc*/ 	.word	0x00000110
        /*07d0*/ 	.short	0x010a
        /*07d2*/ 	.byte	0x2a
	.zero		1


	//   ....[110]....
        /*07d4*/ 	.word	0x000064a0
        /*07d8*/ 	.word	0x00000004
        /*07dc*/ 	.word	0x000000c0
        /*07e0*/ 	.short	0x010a
        /*07e2*/ 	.byte	0xff
	.zero		1


	//   ....[111]....
        /*07e4*/ 	.word	0x00006530
        /*07e8*/ 	.word	0x00000000
        /*07ec*/ 	.word	0x00000110
        /*07f0*/ 	.short	0x010a
        /*07f2*/ 	.byte	0x2a
	.zero		1


	//   ....[112]....
        /*07f4*/ 	.word	0x00006760
        /*07f8*/ 	.word	0x00000043
        /*07fc*/ 	.word	0x00000000
        /*0800*/ 	.short	0x0101
        /*0802*/ 	.byte	0xff
	.zero		1


	//   ....[113]....
        /*0804*/ 	.word	0x00006b10
        /*0808*/ 	.word	0x00000000
        /*080c*/ 	.word	0x00000000
        /*0810*/ 	.short	0x0101
        /*0812*/ 	.byte	0xff
	.zero		1


	//   ....[114]....
        /*0814*/ 	.word	0x00006db0
        /*0818*/ 	.word	0x00000002
        /*081c*/ 	.word	0x00000160
        /*0820*/ 	.short	0x010a
        /*0822*/ 	.byte	0xff
	.zero		1


	//   ....[115]....
        /*0824*/ 	.word	0x00006e10
        /*0828*/ 	.word	0x00000002
        /*082c*/ 	.word	0x00000060
        /*0830*/ 	.short	0x010a
        /*0832*/ 	.byte	0xff
	.zero		1


	//   ....[116]....
        /*0834*/ 	.word	0x00006e70
        /*0838*/ 	.word	0x00000002
        /*083c*/ 	.word	0x00000060
        /*0840*/ 	.short	0x010a
        /*0842*/ 	.byte	0xff
	.zero		1


	//   ....[117]....
        /*0844*/ 	.word	0x00006ec0
        /*0848*/ 	.word	0x00000002
        /*084c*/ 	.word	0x000000f0
        /*0850*/ 	.short	0x010a
        /*0852*/ 	.byte	0xff
	.zero		1


	//   ....[118]....
        /*0854*/ 	.word	0x00006f20
        /*0858*/ 	.word	0x00000000
        /*085c*/ 	.word	0x00000000
        /*0860*/ 	.short	0x010a
        /*0862*/ 	.byte	0xff
	.zero		1


	//   ....[119]....
        /*0864*/ 	.word	0x00006f80
        /*0868*/ 	.word	0x00000000
        /*086c*/ 	.word	0x00000000
        /*0870*/ 	.short	0x010a
        /*0872*/ 	.byte	0xff
	.zero		1


	//   ....[120]....
        /*0874*/ 	.word	0x00006fe0
        /*0878*/ 	.word	0x00000000
        /*087c*/ 	.word	0x00000000
        /*0880*/ 	.short	0x010a
        /*0882*/ 	.byte	0xff
	.zero		1


	//   ....[121]....
        /*0884*/ 	.word	0x00007040
        /*0888*/ 	.word	0x00000000
        /*088c*/ 	.word	0x00000000
        /*0890*/ 	.short	0x010a
        /*0892*/ 	.byte	0xff
	.zero		1


	//   ....[122]....
        /*0894*/ 	.word	0x000070a0
        /*0898*/ 	.word	0x00000000
        /*089c*/ 	.word	0x00000000
        /*08a0*/ 	.short	0x010a
        /*08a2*/ 	.byte	0xff
	.zero		1


	//   ....[123]....
        /*08a4*/ 	.word	0x00007100
        /*08a8*/ 	.word	0x00000000
        /*08ac*/ 	.word	0x00000000
        /*08b0*/ 	.short	0x010a
        /*08b2*/ 	.byte	0xff
	.zero		1


	//   ....[124]....
        /*08b4*/ 	.word	0x00007160
        /*08b8*/ 	.word	0x00000000
        /*08bc*/ 	.word	0x00000000
        /*08c0*/ 	.short	0x010a
        /*08c2*/ 	.byte	0xff
	.zero		1


	//   ....[125]....
        /*08c4*/ 	.word	0x000071c0
        /*08c8*/ 	.word	0x00000000
        /*08cc*/ 	.word	0x00000000
        /*08d0*/ 	.short	0x010a
        /*08d2*/ 	.byte	0xff
	.zero		1


	//   ....[126]....
        /*08d4*/ 	.word	0x00007220
        /*08d8*/ 	.word	0x00000000
        /*08dc*/ 	.word	0x00000000
        /*08e0*/ 	.short	0x010a
        /*08e2*/ 	.byte	0xff
	.zero		1


	//   ....[127]....
        /*08e4*/ 	.word	0x00007280
        /*08e8*/ 	.word	0x00000000
        /*08ec*/ 	.word	0x00000000
        /*08f0*/ 	.short	0x010a
        /*08f2*/ 	.byte	0xff
	.zero		1


	//   ....[128]....
        /*08f4*/ 	.word	0x000072e0
        /*08f8*/ 	.word	0x00000000
        /*08fc*/ 	.word	0x00000000
        /*0900*/ 	.short	0x010a
        /*0902*/ 	.byte	0xff
	.zero		1


	//   ....[129]....
        /*0904*/ 	.word	0x00007330
        /*0908*/ 	.word	0x00000000
        /*090c*/ 	.word	0x00000150
        /*0910*/ 	.short	0x010a
        /*0912*/ 	.byte	0xff
	.zero		1


	//   ....[130]....
        /*0914*/ 	.word	0x00007390
        /*0918*/ 	.word	0x00000000
        /*091c*/ 	.word	0x00000100
        /*0920*/ 	.short	0x010a
        /*0922*/ 	.byte	0xff
	.zero		1


	//   ....[131]....
        /*0924*/ 	.word	0x000073e0
        /*0928*/ 	.word	0x00000000
        /*092c*/ 	.word	0x000000f0
        /*0930*/ 	.short	0x010a
        /*0932*/ 	.byte	0xff
	.zero		1


	//   ....[132]....
        /*0934*/ 	.word	0x00007440
        /*0938*/ 	.word	0x00000000
        /*093c*/ 	.word	0x00000100
        /*0940*/ 	.short	0x010a
        /*0942*/ 	.byte	0xff
	.zero		1


	//   ....[133]....
        /*0944*/ 	.word	0x000074a0
        /*0948*/ 	.word	0x00000004
        /*094c*/ 	.word	0x00000008
        /*0950*/ 	.short	0x010a
        /*0952*/ 	.byte	0xff
	.zero		1


	//   ....[134]....
        /*0954*/ 	.word	0x00007580
        /*0958*/ 	.word	0x00000002
        /*095c*/ 	.word	0x00000008
        /*0960*/ 	.short	0x010a
        /*0962*/ 	.byte	0xff
	.zero		1


	//   ....[135]....
        /*0964*/ 	.word	0x000075d0
        /*0968*/ 	.word	0x00000000
        /*096c*/ 	.word	0x000000f0
        /*0970*/ 	.short	0x010a
        /*0972*/ 	.byte	0xff
	.zero		1


	//   ....[136]....
        /*0974*/ 	.word	0x00007630
        /*0978*/ 	.word	0x00000000
        /*097c*/ 	.word	0x00000130
        /*0980*/ 	.short	0x010a
        /*0982*/ 	.byte	0xff
	.zero		1


	//   ....[137]....
        /*0984*/ 	.word	0x00007690
        /*0988*/ 	.word	0x00000000
        /*098c*/ 	.word	0x00000000
        /*0990*/ 	.short	0x010a
        /*0992*/ 	.byte	0xff
	.zero		1


	//   ....[138]....
        /*0994*/ 	.word	0x000076f0
        /*0998*/ 	.word	0x00000000
        /*099c*/ 	.word	0x00000000
        /*09a0*/ 	.short	0x010a
        /*09a2*/ 	.byte	0xff
	.zero		1


	//   ....[139]....
        /*09a4*/ 	.word	0x00007750
        /*09a8*/ 	.word	0x00000000
        /*09ac*/ 	.word	0x00000000
        /*09b0*/ 	.short	0x010a
        /*09b2*/ 	.byte	0xff
	.zero		1


	//   ....[140]....
        /*09b4*/ 	.word	0x000077b0
        /*09b8*/ 	.word	0x00000000
        /*09bc*/ 	.word	0x00000000
        /*09c0*/ 	.short	0x010a
        /*09c2*/ 	.byte	0xff
	.zero		1


	//   ....[141]....
        /*09c4*/ 	.word	0x00007810
        /*09c8*/ 	.word	0x00000000
        /*09cc*/ 	.word	0x00000170
        /*09d0*/ 	.short	0x010a
        /*09d2*/ 	.byte	0xff
	.zero		1


	//   ....[142]....
        /*09d4*/ 	.word	0x00007860
        /*09d8*/ 	.word	0x00000000
        /*09dc*/ 	.word	0x000000f0
        /*09e0*/ 	.short	0x010a
        /*09e2*/ 	.byte	0xff
	.zero		1


	//   ....[143]....
        /*09e4*/ 	.word	0x000078c0
        /*09e8*/ 	.word	0x00000000
        /*09ec*/ 	.word	0x000000e8
        /*09f0*/ 	.short	0x010a
        /*09f2*/ 	.byte	0xff
	.zero		1


	//   ....[144]....
        /*09f4*/ 	.word	0x00007920
        /*09f8*/ 	.word	0x00000000
        /*09fc*/ 	.word	0x000000d0
        /*0a00*/ 	.short	0x010a
        /*0a02*/ 	.byte	0xff
	.zero		1


	//   ....[145]....
        /*0a04*/ 	.word	0x00007980
        /*0a08*/ 	.word	0x00000000
        /*0a0c*/ 	.word	0x00000000
        /*0a10*/ 	.short	0x010a
        /*0a12*/ 	.byte	0xff
	.zero		1


	//   ....[146]....
        /*0a14*/ 	.word	0x000079d0
        /*0a18*/ 	.word	0x00000000
        /*0a1c*/ 	.word	0x000000f0
        /*0a20*/ 	.short	0x010a
        /*0a22*/ 	.byte	0xff
	.zero		1


	//   ....[147]....
        /*0a24*/ 	.word	0x00007a20
        /*0a28*/ 	.word	0x00000004
        /*0a2c*/ 	.word	0x000000c0
        /*0a30*/ 	.short	0x010a
        /*0a32*/ 	.byte	0xff
	.zero		1


	//   ....[148]....
        /*0a34*/ 	.word	0x00007a70
        /*0a38*/ 	.word	0x00000043
        /*0a3c*/ 	.word	0x00000110
        /*0a40*/ 	.short	0x010a
        /*0a42*/ 	.byte	0xff
	.zero		1


	//----- nvinfo : EIATTR_NUM_MBARRIERS
	.align		4
.L_47:
        /*0a44*/ 	.byte	0x03, 0x38
        /*0a46*/ 	.short	0x002f


	//----- nvinfo : EIATTR_EXIT_INSTR_OFFSETS
	.align		4
        /*0a48*/ 	.byte	0x04, 0x1c
        /*0a4a*/ 	.short	(.L_49 - .L_48)


	//   ....[0]....
.L_48:
        /*0a4c*/ 	.word	0x00002f00


	//   ....[1]....
        /*0a50*/ 	.word	0x00003400


	//   ....[2]....
        /*0a54*/ 	.word	0x00003460


	//   ....[3]....
        /*0a58*/ 	.word	0x000049a0


	//   ....[4]....
        /*0a5c*/ 	.word	0x000055e0


	//   ....[5]....
        /*0a60*/ 	.word	0x00005620


	//   ....[6]....
        /*0a64*/ 	.word	0x00006cc0


	//   ....[7]....
        /*0a68*/ 	.word	0x00006d40


	//   ....[8]....
        /*0a6c*/ 	.word	0x00006d70


	//   ....[9]....
        /*0a70*/ 	.word	0x00006da0


	//----- nvinfo : EIATTR_MAX_THREADS
	.align		4
.L_49:
        /*0a74*/ 	.byte	0x04, 0x05
        /*0a76*/ 	.short	(.L_51 - .L_50)
.L_50:
        /*0a78*/ 	.word	0x00000100
        /*0a7c*/ 	.word	0x00000001
        /*0a80*/ 	.word	0x00000001


	//----- nvinfo : EIATTR_CRS_STACK_SIZE
	.align		4
.L_51:
        /*0a84*/ 	.byte	0x04, 0x1e
        /*0a86*/ 	.short	(.L_53 - .L_52)
.L_52:
        /*0a88*/ 	.word	0x00000000


	//----- nvinfo : EIATTR_CBANK_PARAM_SIZE
	.align		4
.L_53:
        /*0a8c*/ 	.byte	0x03, 0x19
        /*0a8e*/ 	.short	0x0800


	//----- nvinfo : EIATTR_PARAM_CBANK
	.align		4
        /*0a90*/ 	.byte	0x04, 0x0a
        /*0a92*/ 	.short	(.L_55 - .L_54)
	.align		4
.L_54:
        /*0a94*/ 	.word	index@(.nv.constant0._ZN7cutlass13device_kernelINS_4gemm6kernel13GemmUniversalIN4cute5tupleIJiiiiEEENS1_10collective13CollectiveMmaINS1_35MainloopSm100TmaUmmaWarpSpecializedILi12ELi2ELi4ENS5_IJNS4_1CILi2EEENSA_ILi1EEESC_EEEEENS5_IJNSA_ILi128EEENSA_ILi16EEESF_EEENS_10bfloat16_tENS5_IJlSC_lEEESI_SJ_NS4_8TiledMMAINS4_8MMA_AtomIJNS4_26SM100_MMA_F16BF16_2x1SM_SSISI_SI_fLi128ELi16ELNS4_4UMMA5MajorE0ELSO_0ELNSN_7ScaleInE0ELSP_0EEEEEENS4_6LayoutINS5_IJSC_SC_SC_EEENS5_IJNSA_ILi0EEESU_SU_EEEEENS5_IJNS4_10UnderscoreESX_SX_EEEEENS4_18SM100_TMA_2SM_LOADENS4_14ComposedLayoutINS4_7SwizzleILi3ELi4ELi3EEENS4_18smem_ptr_flag_bitsILi16EEENSS_INS5_IJNSA_ILi8EEENSA_ILi64EEEEEENS5_IJS17_SC_EEEEEEEvNS4_8identityES10_S1B_vS1C_EENS_8epilogue10collective18CollectiveEpilogueINS1E_23Sm100TmaWarpSpecializedILi2ELi1ELi8ELb1ELb0EEEJNS5_IJS17_SG_SF_EEENS5_IJNSS_IS17_SC_EENSS_ISG_SC_EEEEESI_SJ_SI_SJ_NS1E_6fusion15FusionCallbacksIS1I_NS1N_17LinearCombinationISI_fSI_fLNS_15FloatRoundStyleE2EEES1J_S1M_JEEENS4_5SM1004TMEM4LOAD25SM100_TMEM_LOAD_32dp32b8xENS4_13SM90_TMA_LOADENS11_INS12_ILi1ELi4ELi3EEES15_NSS_INS5_IJS16_SG_EEENS5_IJSG_SC_EEEEEEENS4_39AutoVectorizingCopyWithAssumedAlignmentILi128EEENS4_14SM90_TMA_STOREES22_S24_S24_EEEvvEEEEvNT_6ParamsE)
        /*0a98*/ 	.short	0x0380
        /*0a9a*/ 	.short	0x0800


	//----- nvinfo : EIATTR_SW_WAR
	.align		4
.L_55:
        /*0a9c*/ 	.byte	0x04, 0x36
        /*0a9e*/ 	.short	(.L_57 - .L_56)
.L_56:
        /*0aa0*/ 	.word	0x00000008
.L_57:


//--------------------- .nv.callgraph             --------------------------
	.section	.nv.callgraph,"",@"SHT_CUDA_CALLGRAPH"
	.align	4
	.sectionentsize	8
	.align		4
        /*0000*/ 	.word	0x00000000
	.align		4
        /*0004*/ 	.word	0xffffffff
	.align		4
        /*0008*/ 	.word	index@(_ZN7cutlass13device_kernelINS_4gemm6kernel13GemmUniversalIN4cute5tupleIJiiiiEEENS1_10collective13CollectiveMmaINS1_35MainloopSm100TmaUmmaWarpSpecializedILi12ELi2ELi4ENS5_IJNS4_1CILi2EEENSA_ILi1EEESC_EEEEENS5_IJNSA_ILi128EEENSA_ILi16EEESF_EEENS_10bfloat16_tENS5_IJlSC_lEEESI_SJ_NS4_8TiledMMAINS4_8MMA_AtomIJNS4_26SM100_MMA_F16BF16_2x1SM_SSISI_SI_fLi128ELi16ELNS4_4UMMA5MajorE0ELSO_0ELNSN_7ScaleInE0ELSP_0EEEEEENS4_6LayoutINS5_IJSC_SC_SC_EEENS5_IJNSA_ILi0EEESU_SU_EEEEENS5_IJNS4_10UnderscoreESX_SX_EEEEENS4_18SM100_TMA_2SM_LOADENS4_14ComposedLayoutINS4_7SwizzleILi3ELi4ELi3EEENS4_18smem_ptr_flag_bitsILi16EEENSS_INS5_IJNSA_ILi8EEENSA_ILi64EEEEEENS5_IJS17_SC_EEEEEEEvNS4_8identityES10_S1B_vS1C_EENS_8epilogue10collective18CollectiveEpilogueINS1E_23Sm100TmaWarpSpecializedILi2ELi1ELi8ELb1ELb0EEEJNS5_IJS17_SG_SF_EEENS5_IJNSS_IS17_SC_EENSS_ISG_SC_EEEEESI_SJ_SI_SJ_NS1E_6fusion15FusionCallbacksIS1I_NS1N_17LinearCombinationISI_fSI_fLNS_15FloatRoundStyleE2EEES1J_S1M_JEEENS4_5SM1004TMEM4LOAD25SM100_TMEM_LOAD_32dp32b8xENS4_13SM90_TMA_LOADENS11_INS12_ILi1ELi4ELi3EEES15_NSS_INS5_IJS16_SG_EEENS5_IJSG_SC_EEEEEEENS4_39AutoVectorizingCopyWithAssumedAlignmentILi128EEENS4_14SM90_TMA_STOREES22_S24_S24_EEEvvEEEEvNT_6ParamsE)
	.align		4
        /*000c*/ 	.word	index@(__assertfail)
	.align		4
        /*0010*/ 	.word	0x00000000
	.align		4
        /*0014*/ 	.word	0xfffffffe
	.align		4
        /*0018*/ 	.word	0x00000000
	.align		4
        /*001c*/ 	.word	0xfffffffd
	.align		4
        /*0020*/ 	.word	0x00000000
	.align		4
        /*0024*/ 	.word	0xfffffffc


//--------------------- .nv.constant4             --------------------------
	.section	.nv.constant4,"a",@progbits
	.align	8
	.align		8
.nv.constant4:
        /*0000*/ 	.dword	__assertfail
	.align		8
        /*0008*/ 	.dword	__unnamed_1
	.align		8
        /*0010*/ 	.dword	__unnamed_2
	.align		8
        /*0018*/ 	.dword	_ZN40_INTERNAL_d1ed1eb6_4_k_cu_e06699fe_141564cuda3std3__45__cpo5beginE
	.align		8
        /*0020*/ 	.dword	_ZN40_INTERNAL_d1ed1eb6_4_k_cu_e06699fe_141564cuda3std3__45__cpo3endE
	.align		8
        /*0028*/ 	.dword	_ZN40_INTERNAL_d1ed1eb6_4_k_cu_e06699fe_141564cuda3std3__45__cpo6cbeginE
	.align		8
        /*0030*/ 	.dword	_ZN40_INTERNAL_d1ed1eb6_4_k_cu_e06699fe_141564cuda3std3__45__cpo4cendE
	.align		8
        /*0038*/ 	.dword	_ZN40_INTERNAL_d1ed1eb6_4_k_cu_e06699fe_141564cuda3std3__442_GLOBAL__N__d1ed1eb6_4_k_cu_e06699fe_141566ignoreE
	.align		8
        /*0040*/ 	.dword	_ZN40_INTERNAL_d1ed1eb6_4_k_cu_e06699fe_141564cuda3std3__419piecewise_constructE
	.align		8
        /*0048*/ 	.dword	_ZN40_INTERNAL_d1ed1eb6_4_k_cu_e06699fe_141564cuda3std3__48in_placeE
	.align		8
        /*0050*/ 	.dword	_ZN40_INTERNAL_d1ed1eb6_4_k_cu_e06699fe_141564cuda3std6ranges3__45__cpo4swapE
	.align		8
        /*0058*/ 	.dword	_ZN40_INTERNAL_d1ed1eb6_4_k_cu_e06699fe_141564cuda3std6ranges3__45__cpo9iter_moveE
	.align		8
        /*0060*/ 	.dword	_ZN40_INTERNAL_d1ed1eb6_4_k_cu_e06699fe_141564cute7productE
	.align		8
        /*0068*/ 	.dword	_ZN40_INTERNAL_d1ed1eb6_4_k_cu_e06699fe_141564cute1_E
	.align		8
        /*0070*/ 	.dword	$str$25
	.align		8
        /*0078*/ 	.dword	$str$26
	.align		8
        /*0080*/ 	.dword	$str$27
	.align		8
        /*0088*/ 	.dword	$str$28


//--------------------- .text._ZN7cutlass13device_kernelINS_4gemm6kernel13GemmUniversalIN4cute5tupleIJiiiiEEENS1_10collective13CollectiveMmaINS1_35MainloopSm100TmaUmmaWarpSpecializedILi12ELi2ELi4ENS5_IJNS4_1CILi2EEENSA_ILi1EEESC_EEEEENS5_IJNSA_ILi128EEENSA_ILi16EEESF_EEENS_10bfloat16_tENS5_IJlSC_lEEESI_SJ_NS4_8TiledMMAINS4_8MMA_AtomIJNS4_26SM100_MMA_F16BF16_2x1SM_SSISI_SI_fLi128ELi16ELNS4_4UMMA5MajorE0ELSO_0ELNSN_7ScaleInE0ELSP_0EEEEEENS4_6LayoutINS5_IJSC_SC_SC_EEENS5_IJNSA_ILi0EEESU_SU_EEEEENS5_IJNS4_10UnderscoreESX_SX_EEEEENS4_18SM100_TMA_2SM_LOADENS4_14ComposedLayoutINS4_7SwizzleILi3ELi4ELi3EEENS4_18smem_ptr_flag_bitsILi16EEENSS_INS5_IJNSA_ILi8EEENSA_ILi64EEEEEENS5_IJS17_SC_EEEEEEEvNS4_8identityES10_S1B_vS1C_EENS_8epilogue10collective18CollectiveEpilogueINS1E_23Sm100TmaWarpSpecializedILi2ELi1ELi8ELb1ELb0EEEJNS5_IJS17_SG_SF_EEENS5_IJNSS_IS17_SC_EENSS_ISG_SC_EEEEESI_SJ_SI_SJ_NS1E_6fusion15FusionCallbacksIS1I_NS1N_17LinearCombinationISI_fSI_fLNS_15FloatRoundStyleE2EEES1J_S1M_JEEENS4_5SM1004TMEM4LOAD25SM100_TMEM_LOAD_32dp32b8xENS4_13SM90_TMA_LOADENS11_INS12_ILi1ELi4ELi3EEES15_NSS_INS5_IJS16_SG_EEENS5_IJSG_SC_EEEEEEENS4_39AutoVectorizingCopyWithAssumedAlignmentILi128EEENS4_14SM90_TMA_STOREES22_S24_S24_EEEvvEEEEvNT_6ParamsE --------------------------
	.section	.text._ZN7cutlass13device_kernelINS_4gemm6kernel13GemmUniversalIN4cute5tupleIJiiiiEEENS1_10collective13CollectiveMmaINS1_35MainloopSm100TmaUmmaWarpSpecializedILi12ELi2ELi4ENS5_IJNS4_1CILi2EEENSA_ILi1EEESC_EEEEENS5_IJNSA_ILi128EEENSA_ILi16EEESF_EEENS_10bfloat16_tENS5_IJlSC_lEEESI_SJ_NS4_8TiledMMAINS4_8MMA_AtomIJNS4_26SM100_MMA_F16BF16_2x1SM_SSISI_SI_fLi128ELi16ELNS4_4UMMA5MajorE0ELSO_0ELNSN_7ScaleInE0ELSP_0EEEEEENS4_6LayoutINS5_IJSC_SC_SC_EEENS5_IJNSA_ILi0EEESU_SU_EEEEENS5_IJNS4_10UnderscoreESX_SX_EEEEENS4_18SM100_TMA_2SM_LOADENS4_14ComposedLayoutINS4_7SwizzleILi3ELi4ELi3EEENS4_18smem_ptr_flag_bitsILi16EEENSS_INS5_IJNSA_ILi8EEENSA_ILi64EEEEEENS5_IJS17_SC_EEEEEEEvNS4_8identityES10_S1B_vS1C_EENS_8epilogue10collective18CollectiveEpilogueINS1E_23Sm100TmaWarpSpecializedILi2ELi1ELi8ELb1ELb0EEEJNS5_IJS17_SG_SF_EEENS5_IJNSS_IS17_SC_EENSS_ISG_SC_EEEEESI_SJ_SI_SJ_NS1E_6fusion15FusionCallbacksIS1I_NS1N_17LinearCombinationISI_fSI_fLNS_15FloatRoundStyleE2EEES1J_S1M_JEEENS4_5SM1004TMEM4LOAD25SM100_TMEM_LOAD_32dp32b8xENS4_13SM90_TMA_LOADENS11_INS12_ILi1ELi4ELi3EEES15_NSS_INS5_IJS16_SG_EEENS5_IJSG_SC_EEEEEEENS4_39AutoVectorizingCopyWithAssumedAlignmentILi128EEENS4_14SM90_TMA_STOREES22_S24_S24_EEEvvEEEEvNT_6ParamsE,"ax",@progbits
	.align	128
.text._ZN7cutlass13device_kernelINS_4gemm6kernel13GemmUniversalIN4cute5tupleIJiiiiEEENS1_10collective13CollectiveMmaINS1_35MainloopSm100TmaUmmaWarpSpecializedILi12ELi2ELi4ENS5_IJNS4_1CILi2EEENSA_ILi1EEESC_EEEEENS5_IJNSA_ILi128EEENSA_ILi16EEESF_EEENS_10bfloat16_tENS5_IJlSC_lEEESI_SJ_NS4_8TiledMMAINS4_8MMA_AtomIJNS4_26SM100_MMA_F16BF16_2x1SM_SSISI_SI_fLi128ELi16ELNS4_4UMMA5MajorE0ELSO_0ELNSN_7ScaleInE0ELSP_0EEEEEENS4_6LayoutINS5_IJSC_SC_SC_EEENS5_IJNSA_ILi0EEESU_SU_EEEEENS5_IJNS4_10UnderscoreESX_SX_EEEEENS4_18SM100_TMA_2SM_LOADENS4_14ComposedLayoutINS4_7SwizzleILi3ELi4ELi3EEENS4_18smem_ptr_flag_bitsILi16EEENSS_INS5_IJNSA_ILi8EEENSA_ILi64EEEEEENS5_IJS17_SC_EEEEEEEvNS4_8identityES10_S1B_vS1C_EENS_8epilogue10collective18CollectiveEpilogueINS1E_23Sm100TmaWarpSpecializedILi2ELi1ELi8ELb1ELb0EEEJNS5_IJS17_SG_SF_EEENS5_IJNSS_IS17_SC_EENSS_ISG_SC_EEEEESI_SJ_SI_SJ_NS1E_6fusion15FusionCallbacksIS1I_NS1N_17LinearCombinationISI_fSI_fLNS_15FloatRoundStyleE2EEES1J_S1M_JEEENS4_5SM1004TMEM4LOAD25SM100_TMEM_LOAD_32dp32b8xENS4_13SM90_TMA_LOADENS11_INS12_ILi1ELi4ELi3EEES15_NSS_INS5_IJS16_SG_EEENS5_IJSG_SC_EEEEEEENS4_39AutoVectorizingCopyWithAssumedAlignmentILi128EEENS4_14SM90_TMA_STOREES22_S24_S24_EEEvvEEEEvNT_6ParamsE:
        .type           _ZN7cutlass13device_kernelINS_4gemm6kernel13GemmUniversalIN4cute5tupleIJiiiiEEENS1_10collective13CollectiveMmaINS1_35MainloopSm100TmaUmmaWarpSpecializedILi12ELi2ELi4ENS5_IJNS4_1CILi2EEENSA_ILi1EEESC_EEEEENS5_IJNSA_ILi128EEENSA_ILi16EEESF_EEENS_10bfloat16_tENS5_IJlSC_lEEESI_SJ_NS4_8TiledMMAINS4_8MMA_AtomIJNS4_26SM100_MMA_F16BF16_2x1SM_SSISI_SI_fLi128ELi16ELNS4_4UMMA5MajorE0ELSO_0ELNSN_7ScaleInE0ELSP_0EEEEEENS4_6LayoutINS5_IJSC_SC_SC_EEENS5_IJNSA_ILi0EEESU_SU_EEEEENS5_IJNS4_10UnderscoreESX_SX_EEEEENS4_18SM100_TMA_2SM_LOADENS4_14ComposedLayoutINS4_7SwizzleILi3ELi4ELi3EEENS4_18smem_ptr_flag_bitsILi16EEENSS_INS5_IJNSA_ILi8EEENSA_ILi64EEEEEENS5_IJS17_SC_EEEEEEEvNS4_8identityES10_S1B_vS1C_EENS_8epilogue10collective18CollectiveEpilogueINS1E_23Sm100TmaWarpSpecializedILi2ELi1ELi8ELb1ELb0EEEJNS5_IJS17_SG_SF_EEENS5_IJNSS_IS17_SC_EENSS_ISG_SC_EEEEESI_SJ_SI_SJ_NS1E_6fusion15FusionCallbacksIS1I_NS1N_17LinearCombinationISI_fSI_fLNS_15FloatRoundStyleE2EEES1J_S1M_JEEENS4_5SM1004TMEM4LOAD25SM100_TMEM_LOAD_32dp32b8xENS4_13SM90_TMA_LOADENS11_INS12_ILi1ELi4ELi3EEES15_NSS_INS5_IJS16_SG_EEENS5_IJSG_SC_EEEEEEENS4_39AutoVectorizingCopyWithAssumedAlignmentILi128EEENS4_14SM90_TMA_STOREES22_S24_S24_EEEvvEEEEvNT_6ParamsE,@function
        .size           _ZN7cutlass13device_kernelINS_4gemm6kernel13GemmUniversalIN4cute5tupleIJiiiiEEENS1_10collective13CollectiveMmaINS1_35MainloopSm100TmaUmmaWarpSpecializedILi12ELi2ELi4ENS5_IJNS4_1CILi2EEENSA_ILi1EEESC_EEEEENS5_IJNSA_ILi128EEENSA_ILi16EEESF_EEENS_10bfloat16_tENS5_IJlSC_lEEESI_SJ_NS4_8TiledMMAINS4_8MMA_AtomIJNS4_26SM100_MMA_F16BF16_2x1SM_SSISI_SI_fLi128ELi16ELNS4_4UMMA5MajorE0ELSO_0ELNSN_7ScaleInE0ELSP_0EEEEEENS4_6LayoutINS5_IJSC_SC_SC_EEENS5_IJNSA_ILi0EEESU_SU_EEEEENS5_IJNS4_10UnderscoreESX_SX_EEEEENS4_18SM100_TMA_2SM_LOADENS4_14ComposedLayoutINS4_7SwizzleILi3ELi4ELi3EEENS4_18smem_ptr_flag_bitsILi16EEENSS_INS5_IJNSA_ILi8EEENSA_ILi64EEEEEENS5_IJS17_SC_EEEEEEEvNS4_8identityES10_S1B_vS1C_EENS_8epilogue10collective18CollectiveEpilogueINS1E_23Sm100TmaWarpSpecializedILi2ELi1ELi8ELb1ELb0EEEJNS5_IJS17_SG_SF_EEENS5_IJNSS_IS17_SC_EENSS_ISG_SC_EEEEESI_SJ_SI_SJ_NS1E_6fusion15FusionCallbacksIS1I_NS1N_17LinearCombinationISI_fSI_fLNS_15FloatRoundStyleE2EEES1J_S1M_JEEENS4_5SM1004TMEM4LOAD25SM100_TMEM_LOAD_32dp32b8xENS4_13SM90_TMA_LOADENS11_INS12_ILi1ELi4ELi3EEES15_NSS_INS5_IJS16_SG_EEENS5_IJSG_SC_EEEEEEENS4_39AutoVectorizingCopyWithAssumedAlignmentILi128EEENS4_14SM90_TMA_STOREES22_S24_S24_EEEvvEEEEvNT_6ParamsE,(.L_x_183 - _ZN7cutlass13device_kernelINS_4gemm6kernel13GemmUniversalIN4cute5tupleIJiiiiEEENS1_10collective13CollectiveMmaINS1_35MainloopSm100TmaUmmaWarpSpecializedILi12ELi2ELi4ENS5_IJNS4_1CILi2EEENSA_ILi1EEESC_EEEEENS5_IJNSA_ILi128EEENSA_ILi16EEESF_EEENS_10bfloat16_tENS5_IJlSC_lEEESI_SJ_NS4_8TiledMMAINS4_8MMA_AtomIJNS4_26SM100_MMA_F16BF16_2x1SM_SSISI_SI_fLi128ELi16ELNS4_4UMMA5MajorE0ELSO_0ELNSN_7ScaleInE0ELSP_0EEEEEENS4_6LayoutINS5_IJSC_SC_SC_EEENS5_IJNSA_ILi0EEESU_SU_EEEEENS5_IJNS4_10UnderscoreESX_SX_EEEEENS4_18SM100_TMA_2SM_LOADENS4_14ComposedLayoutINS4_7SwizzleILi3ELi4ELi3EEENS4_18smem_ptr_flag_bitsILi16EEENSS_INS5_IJNSA_ILi8EEENSA_ILi64EEEEEENS5_IJS17_SC_EEEEEEEvNS4_8identityES10_S1B_vS1C_EENS_8epilogue10collective18CollectiveEpilogueINS1E_23Sm100TmaWarpSpecializedILi2ELi1ELi8ELb1ELb0EEEJNS5_IJS17_SG_SF_EEENS5_IJNSS_IS17_SC_EENSS_ISG_SC_EEEEESI_SJ_SI_SJ_NS1E_6fusion15FusionCallbacksIS1I_NS1N_17LinearCombinationISI_fSI_fLNS_15FloatRoundStyleE2EEES1J_S1M_JEEENS4_5SM1004TMEM4LOAD25SM100_TMEM_LOAD_32dp32b8xENS4_13SM90_TMA_LOADENS11_INS12_ILi1ELi4ELi3EEES15_NSS_INS5_IJS16_SG_EEENS5_IJSG_SC_EEEEEEENS4_39AutoVectorizingCopyWithAssumedAlignmentILi128EEENS4_14SM90_TMA_STOREES22_S24_S24_EEEvvEEEEvNT_6ParamsE)
        .other          _ZN7cutlass13device_kernelINS_4gemm6kernel13GemmUniversalIN4cute5tupleIJiiiiEEENS1_10collective13CollectiveMmaINS1_35MainloopSm100TmaUmmaWarpSpecializedILi12ELi2ELi4ENS5_IJNS4_1CILi2EEENSA_ILi1EEESC_EEEEENS5_IJNSA_ILi128EEENSA_ILi16EEESF_EEENS_10bfloat16_tENS5_IJlSC_lEEESI_SJ_NS4_8TiledMMAINS4_8MMA_AtomIJNS4_26SM100_MMA_F16BF16_2x1SM_SSISI_SI_fLi128ELi16ELNS4_4UMMA5MajorE0ELSO_0ELNSN_7ScaleInE0ELSP_0EEEEEENS4_6LayoutINS5_IJSC_SC_SC_EEENS5_IJNSA_ILi0EEESU_SU_EEEEENS5_IJNS4_10UnderscoreESX_SX_EEEEENS4_18SM100_TMA_2SM_LOADENS4_14ComposedLayoutINS4_7SwizzleILi3ELi4ELi3EEENS4_18smem_ptr_flag_bitsILi16EEENSS_INS5_IJNSA_ILi8EEENSA_ILi64EEEEEENS5_IJS17_SC_EEEEEEEvNS4_8identityES10_S1B_vS1C_EENS_8epilogue10collective18CollectiveEpilogueINS1E_23Sm100TmaWarpSpecializedILi2ELi1ELi8ELb1ELb0EEEJNS5_IJS17_SG_SF_EEENS5_IJNSS_IS17_SC_EENSS_ISG_SC_EEEEESI_SJ_SI_SJ_NS1E_6fusion15FusionCallbacksIS1I_NS1N_17LinearCombinationISI_fSI_fLNS_15FloatRoundStyleE2EEES1J_S1M_JEEENS4_5SM1004TMEM4LOAD25SM100_TMEM_LOAD_32dp32b8xENS4_13SM90_TMA_LOADENS11_INS12_ILi1ELi4ELi3EEES15_NSS_INS5_IJS16_SG_EEENS5_IJSG_SC_EEEEEEENS4_39AutoVectorizingCopyWithAssumedAlignmentILi128EEENS4_14SM90_TMA_STOREES22_S24_S24_EEEvvEEEEvNT_6ParamsE,@"STO_CUDA_ENTRY STV_DEFAULT"
_ZN7cutlass13device_kernelINS_4gemm6kernel13GemmUniversalIN4cute5tupleIJiiiiEEENS1_10collective13CollectiveMmaINS1_35MainloopSm100TmaUmmaWarpSpecializedILi12ELi2ELi4ENS5_IJNS4_1CILi2EEENSA_ILi1EEESC_EEEEENS5_IJNSA_ILi128EEENSA_ILi16EEESF_EEENS_10bfloat16_tENS5_IJlSC_lEEESI_SJ_NS4_8TiledMMAINS4_8MMA_AtomIJNS4_26SM100_MMA_F16BF16_2x1SM_SSISI_SI_fLi128ELi16ELNS4_4UMMA5MajorE0ELSO_0ELNSN_7ScaleInE0ELSP_0EEEEEENS4_6LayoutINS5_IJSC_SC_SC_EEENS5_IJNSA_ILi0EEESU_SU_EEEEENS5_IJNS4_10UnderscoreESX_SX_EEEEENS4_18SM100_TMA_2SM_LOADENS4_14ComposedLayoutINS4_7SwizzleILi3ELi4ELi3EEENS4_18smem_ptr_flag_bitsILi16EEENSS_INS5_IJNSA_ILi8EEENSA_ILi64EEEEEENS5_IJS17_SC_EEEEEEEvNS4_8identityES10_S1B_vS1C_EENS_8epilogue10collective18CollectiveEpilogueINS1E_23Sm100TmaWarpSpecializedILi2ELi1ELi8ELb1ELb0EEEJNS5_IJS17_SG_SF_EEENS5_IJNSS_IS17_SC_EENSS_ISG_SC_EEEEESI_SJ_SI_SJ_NS1E_6fusion15FusionCallbacksIS1I_NS1N_17LinearCombinationISI_fSI_fLNS_15FloatRoundStyleE2EEES1J_S1M_JEEENS4_5SM1004TMEM4LOAD25SM100_TMEM_LOAD_32dp32b8xENS4_13SM90_TMA_LOADENS11_INS12_ILi1ELi4ELi3EEES15_NSS_INS5_IJS16_SG_EEENS5_IJSG_SC_EEEEEEENS4_39AutoVectorizingCopyWithAssumedAlignmentILi128EEENS4_14SM90_TMA_STOREES22_S24_S24_EEEvvEEEEvNT_6ParamsE:
[----:B------:R-:W1:Y:S01]  /*0000*/  LDC R1, c[0x0][0x37c] ;  /* 0x0000df00ff017b82 */ /* 0x000e620000000800 */
[----:B------:R-:W2:Y:S01]  /*0010*/  S2R R61, SR_TID.X ;  /* 0x00000000003d7919 */ /* 0x000ea20000002100 */
[----:B------:R-:W3:Y:S06]  /*0020*/  LDCU.64 UR6, c[0x0][0x890] ;  /* 0x00011200ff0677ac */ /* 0x000eec0008000a00 */
[----:B------:R-:W4:Y:S01]  /*0030*/  S2UR UR37, SR_CgaCtaId ;  /* 0x00000000002579c3 */ /* 0x000f220000008800 */
[----:B------:R-:W-:Y:S02]  /*0040*/  PRMT R49, RZ, 0x7610, R49 ;  /* 0x00007610ff317816 */ /* 0x000fe40000000031 */
[----:B------:R-:W-:Y:S01]  /*0050*/  ELECT P1, URZ, PT ;  /* 0x0000000000ff782f */ /* 0x000fe20003820000 */
[----:B------:R-:W1:Y:S01]  /*0060*/  LDCU.64 UR40, c[0x0][0x358] ;  /* 0x00006b00ff2877ac */ /* 0x000e620008000a00 */
[----:B---3--:R-:W-:-:S04]  /*0070*/  UISETP.NE.U32.AND UP0, UPT, UR6, URZ, UPT ;  /* 0x000000ff0600728c */ /* 0x008fc8000bf05070 */
[----:B------:R-:W-:Y:S02]  /*0080*/  UISETP.NE.AND.EX UP0, UPT, UR7, URZ, UPT, UP0 ;  /* 0x000000ff0700728c */ /* 0x000fe4000bf05300 */
[----:B----4-:R-:W-:Y:S02]  /*0090*/  ULOP3.LUT UR5, UR37, 0x1, URZ, 0xc0, !UPT ;  /* 0x0000000125057892 */ /* 0x010fe4000f8ec0ff */
[----:B------:R-:W-:Y:S01]  /*00a0*/  ULOP3.LUT UR4, UR37, 0x1, URZ, 0x3c, !UPT ;  /* 0x0000000125047892 */ /* 0x000fe2000f8e3cff */
[----:B--2---:R-:W-:-:S05]  /*00b0*/  SHF.R.U32.HI R53, RZ, 0x5, R61 ;  /* 0x00000005ff357819 */ /* 0x004fca000001163d */
[----:B------:R-:W2:Y:S02]  /*00c0*/  SHFL.IDX PT, R0, R53, RZ, 0x1f ;  /* 0x00001fff35007589 */ /* 0x000ea400000e0000 */
[----:B--2---:R-:W-:Y:S01]  /*00d0*/  R2UR UR10, R0 ;  /* 0x00000000000a72ca */ /* 0x004fe200000e0000 */
[----:B-1----:R-:W-:-:S14]  /*00e0*/  BRA.U UP0, `(.L_x_0) ;  /* 0x00000001002c7547 */ /* 0x002fdc000b800000 */
[----:B------:R-:W1:Y:S02]  /*00f0*/  LDCU.64 UR8, c[0x0][0x888] ;  /* 0x00011100ff0877ac */ /* 0x000e640008000a00 */
[----:B-1----:R-:W-:-:S04]  /*0100*/  UISETP.NE.U32.AND UP0, UPT, UR8, URZ, UPT ;  /* 0x000000ff0800728c */ /* 0x002fc8000bf05070 */
[----:B------:R-:W-:-:S09]  /*0110*/  UISETP.NE.AND.EX UP0, UPT, UR9, URZ, UPT, UP0 ;  /* 0x000000ff0900728c */ /* 0x000fd2000bf05300 */
[----:B------:R-:W-:Y:S05]  /*0120*/  BRA.U !UP0, `(.L_x_1) ;  /* 0x0000000108107547 */ /* 0x000fea000b800000 */
[----:B------:R-:W1:Y:S02]  /*0130*/  LDC.64 R30, c[0x0][0x888] ;  /* 0x00022200ff1e7b82 */ /* 0x000e640000000a00 */
[----:B-1----:R1:W5:Y:S01]  /*0140*/  LDG.E R30, desc[UR40][R30.64] ;  /* 0x000000281e1e7981 */ /* 0x002362000c1e1900 */
[----:B------:R-:W-:Y:S01]  /*0150*/  HFMA2 R49, -RZ, RZ, 0, 5.9604644775390625e-08 ;  /* 0x00000001ff317431 */ /* 0x000fe200000001ff */
[----:B------:R-:W-:Y:S05]  /*0160*/  BRA `(.L_x_0) ;  /* 0x00000000000c7947 */ /* 0x000fea0003800000 */
.L_x_1:
[----:B------:R-:W1:Y:S01]  /*0170*/  LDCU UR8, c[0x0][0x880] ;  /* 0x00011000ff0877ac */ /* 0x000e620008000800 */
[----:B------:R-:W-:Y:S01]  /*0180*/  HFMA2 R49, -RZ, RZ, 0, 5.9604644775390625e-08 ;  /* 0x00000001ff317431 */ /* 0x000fe200000001ff */
[----:B-1----:R-:W-:-:S07]  /*0190*/  MOV R30, UR8 ;  /* 0x00000008001e7c02 */ /* 0x002fce0008000f00 */
.L_x_0:
[----:B------:R-:W2:Y:S02]  /*01a0*/  LDCU.64 UR8, c[0x0][0x8b0] ;  /* 0x00011600ff0877ac */ /* 0x000ea40008000a00 */
[----:B--2---:R-:W-:-:S04]  /*01b0*/  UISETP.NE.U32.AND UP0, UPT, UR8, URZ, UPT ;  /* 0x000000ff0800728c */ /* 0x004fc8000bf05070 */
[----:B------:R-:W-:-:S09]  /*01c0*/  UISETP.NE.AND.EX UP0, UPT, UR9, URZ, UPT, UP0 ;  /* 0x000000ff0900728c */ /* 0x000fd2000bf05300 */
[----:B------:R-:W-:Y:S05]  /*01d0*/  BRA.U UP0, `(.L_x_2) ;  /* 0x0000000100247547 */ /* 0x000fea000b800000 */
[----:B------:R-:W2:Y:S02]  /*01e0*/  LDCU.64 UR8, c[0x0][0x8a8] ;  /* 0x00011500ff0877ac */ /* 0x000ea40008000a00 */
[----:B--2---:R-:W-:-:S04]  /*01f0*/  UISETP.NE.U32.AND UP0, UPT, UR8, URZ, UPT ;  /* 0x000000ff0800728c */ /* 0x004fc8000bf05070 */
[----:B------:R-:W-:-:S09]  /*0200*/  UISETP.NE.AND.EX UP0, UPT, UR9, URZ, UPT, UP0 ;  /* 0x000000ff0900728c */ /* 0x000fd2000bf05300 */
[----:B------:R-:W-:Y:S05]  /*0210*/  BRA.U !UP0, `(.L_x_3) ;  /* 0x00000001080c7547 */ /* 0x000fea000b800000 */
[----:B------:R-:W2:Y:S02]  /*0220*/  LDC.64 R2, c[0x0][0x8a8] ;  /* 0x00022a00ff027b82 */ /* 0x000ea40000000a00 */
[----:B--2---:R2:W5:Y:S01]  /*0230*/  LDG.E R29, desc[UR40][R2.64] ;  /* 0x00000028021d7981 */ /* 0x004562000c1e1900 */
[----:B------:R-:W-:Y:S05]  /*0240*/  BRA `(.L_x_2) ;  /* 0x0000000000087947 */ /* 0x000fea0003800000 */
.L_x_3:
[----:B------:R-:W2:Y:S02]  /*0250*/  LDCU UR8, c[0x0][0x8a0] ;  /* 0x00011400ff0877ac */ /* 0x000ea40008000800 */
[----:B--2---:R-:W-:Y:S02]  /*0260*/  MOV R29, UR8 ;  /* 0x00000008001d7c02 */ /* 0x004fe40008000f00 */
.L_x_2:
[----:B------:R-:W-:Y:S01]  /*0270*/  IMAD.U32 R0, RZ, RZ, UR10 ;  /* 0x0000000aff007e24 */ /* 0x000fe2000f8e00ff */
[----:B------:R-:W-:Y:S04]  /*0280*/  BSSY.RECONVERGENT B0, `(.L_x_4) ;  /* 0x000000c000007945 */ /* 0x000fe80003800200 */
[C---:B------:R-:W-:Y:S02]  /*0290*/  ISETP.NE.OR P2, PT, R0.reuse, 0x1, !P1 ;  /* 0x000000010000780c */ /* 0x040fe40004f45670 */
[----:B------:R-:W-:-:S11]  /*02a0*/  ISETP.NE.OR P0, PT, R0, 0x3, !P1 ;  /* 0x000000030000780c */ /* 0x000fd60004f05670 */
[----:B------:R-:W-:Y:S05]  /*02b0*/  @P2 BRA `(.L_x_5) ;  /* 0x0000000000202947 */ /* 0x000fea0003800000 */
[----:B------:R-:W3:Y:S02]  /*02c0*/  LDCU.64 UR8, c[0x0][0x348] ;  /* 0x00006900ff0877ac */ /* 0x000ee40008000a00 */
[----:B---3--:R-:W-:Y:S02]  /*02d0*/  UIADD3 UR12, UP1, UPT, UR8, 0x80, URZ ;  /* 0x00000080080c7890 */ /* 0x008fe4000ff3e0ff */
[----:B------:R-:W-:Y:S02]  /*02e0*/  UIADD3 UR8, UP0, UPT, UR8, 0x180, URZ ;  /* 0x0000018008087890 */ /* 0x000fe4000ff1e0ff */
[----:B------:R-:W-:Y:S02]  /*02f0*/  UIADD3.X UR13, UPT, UPT, URZ, UR9, URZ, UP1, !UPT ;  /* 0x00000009ff0d7290 */ /* 0x000fe40008ffe4ff */
[----:B------:R-:W-:-:S07]  /*0300*/  UIADD3.X UR9, UPT, UPT, URZ, UR9, URZ, UP0, !UPT ;  /* 0x00000009ff097290 */ /* 0x000fce00087fe4ff */
[----:B------:R3:W-:Y:S02]  /*0310*/  UTMACCTL.PF [UR12] ;  /* 0x000000000c0079b9 */ /* 0x0007e40008040000 */
[----:B------:R3:W-:Y:S02]  /*0320*/  UTMACCTL.PF [UR8] ;  /* 0x00000000080079b9 */ /* 0x0007e40008040000 */
[----:B---3--:R-:W-:Y:S01]  /*0330*/  NOP ;  /* 0x0000000000007918 */ /* 0x008fe20000000000 */
.L_x_5:
[----:B------:R-:W-:Y:S05]  /*0340*/  BSYNC.RECONVERGENT B0 ;  /* 0x0000000000007941 */ /* 0x000fea0003800200 */
.L_x_4:
[----:B------:R-:W-:Y:S04]  /*0350*/  BSSY.RECONVERGENT B0, `(.L_x_6) ;  /* 0x000000a000007945 */ /* 0x000fe80003800200 */
        /* <DEDUP_REMOVED lines=9> */
.L_x_7:
[----:B------:R-:W-:Y:S05]  /*03f0*/  BSYNC.RECONVERGENT B0 ;  /* 0x0000000000007941 */ /* 0x000fea0003800200 */
.L_x_6:
[----:B------:R-:W3:Y:S01]  /*0400*/  LDCU.64 UR8, c[0x0][0x888] ;  /* 0x00011100ff0877ac */ /* 0x000ee20008000a00 */
[----:B------:R-:W-:Y:S02]  /*0410*/  UISETP.EQ.U32.AND UP1, UPT, UR6, URZ, UPT ;  /* 0x000000ff0600728c */ /* 0x000fe4000bf22070 */
[----:B------:R-:W-:Y:S02]  /*0420*/  UPLOP3.LUT UP5, UPT, UPT, UPT, UPT, 0x80, 0x8 ;  /* 0x000000000008789c */ /* 0x000fe40003faf070 */
[----:B---3--:R-:W-:-:S04]  /*0430*/  UISETP.NE.U32.AND UP0, UPT, UR8, URZ, UPT ;  /* 0x000000ff0800728c */ /* 0x008fc8000bf05070 */
[----:B------:R-:W-:-:S04]  /*0440*/  UISETP.NE.AND.EX UP0, UPT, UR9, URZ, UPT, UP0 ;  /* 0x000000ff0900728c */ /* 0x000fc8000bf05300 */
[----:B------:R-:W-:-:S04]  /*0450*/  UISETP.EQ.OR.EX UP2, UPT, UR7, URZ, !UP0, UP1 ;  /* 0x000000ff0700728c */ /* 0x000fc8000c742710 */
[----:B------:R-:W-:-:S05]  /*0460*/  UP2UR UR45, UPR, URZ, 0x4 ;  /* 0x00000004ff2d7883 */ /* 0x000fca0008000000 */
[----:B------:R-:W-:Y:S07]  /*0470*/  BRA.U !UP2, `(.L_x_8) ;  /* 0x000000010a207547 */ /* 0x000fee000b800000 */
[----:B------:R-:W-:Y:S01]  /*0480*/  UISETP.NE.U32.AND UP2, UPT, UR6, URZ, UPT ;  /* 0x000000ff0600728c */ /* 0x000fe2000bf45070 */
[----:B-----5:R-:W-:Y:S01]  /*0490*/  FSETP.NEU.AND P0, PT, R30, RZ, PT ;  /* 0x000000ff1e00720b */ /* 0x020fe20003f0d000 */
[----:B------:R-:W-:Y:S02]  /*04a0*/  USEL UR6, URZ, 0xffffffff, UP0 ;  /* 0xffffffffff067887 */ /* 0x000fe40008000000 */
[----:B------:R-:W-:-:S10]  /*04b0*/  UISETP.NE.AND.EX UP2, UPT, UR7, URZ, UPT, UP2 ;  /* 0x000000ff0700728c */ /* 0x000fd4000bf45320 */
[----:B------:R-:W-:Y:S01]  /*04c0*/  VOTEU.ANY UP1, P0 ;  /* 0x0000000000ff7886 */ /* 0x000fe20000020100 */
[----:B------:R-:W-:-:S04]  /*04d0*/  @!UP2 USEL UR6, URZ, 0xffffffff, UP1 ;  /* 0xffffffffff06a887 */ /* 0x000fc80008800000 */
[----:B------:R-:W-:-:S04]  /*04e0*/  ULOP3.LUT UR6, UR6, 0x1, URZ, 0xc0, !UPT ;  /* 0x0000000106067892 */ /* 0x000fc8000f8ec0ff */
[----:B------:R-:W-:-:S11]  /*04f0*/  UISETP.NE.U32.AND UP5, UPT, UR6, 0x1, UPT ;  /* 0x000000010600788c */ /* 0x000fd6000bfa5070 */
.L_x_8:
[----:B------:R-:W3:Y:S01]  /*0500*/  SHFL.IDX PT, R0, R53, RZ, 0x1f ;  /* 0x00001fff35007589 */ /* 0x000ee200000e0000 */
[----:B------:R-:W-:-:S04]  /*0510*/  UISETP.NE.AND UP1, UPT, UR10, 0x2, UPT ;  /* 0x000000020a00788c */ /* 0x000fc8000bf25270 */
[----:B------:R-:W-:Y:S02]  /*0520*/  UISETP.EQ.AND UP2, UPT, UR5, URZ, !UP1 ;  /* 0x000000ff0500728c */ /* 0x000fe4000cf42270 */
[----:B------:R-:W-:-:S04]  /*0530*/  USEL UR7, URZ, 0x1, UP1 ;  /* 0x00000001ff077887 */ /* 0x000fc80008800000 */
[----:B------:R-:W-:Y:S02]  /*0540*/  PLOP3.LUT P5, PT, P1, PT, UP2, 0x80, 0x8 ;  /* 0x000000000008781c */ /* 0x000fe40000faf028 */
[----:B---3--:R-:W-:-:S13]  /*0550*/  ISETP.NE.AND P0, PT, R0, RZ, PT ;  /* 0x000000ff0000720c */ /* 0x008fda0003f05270 */
[----:B------:R-:W-:Y:S05]  /*0560*/  @P0 BRA `(.L_x_9) ;  /* 0x0000000000900947 */ /* 0x000fea0003800000 */
[----:B------:R-:W-:Y:S01]  /*0570*/  ELECT P0, URZ, PT ;  /* 0x0000000000ff782f */ /* 0x000fe20003800000 */
[----:B------:R-:W-:-:S12]  /*0580*/  BSSY.RECONVERGENT B0, `(.L_x_9) ;  /* 0x0000022000007945 */ /* 0x000fd80003800200 */
[----:B------:R-:W-:Y:S05]  /*0590*/  @!P0 BRA `(.L_x_10) ;  /* 0x0000000000808947 */ /* 0x000fea0003800000 */
[----:B------:R-:W-:Y:S01]  /*05a0*/  UMOV UR8, 0x400 ;  /* 0x0000040000087882 */ /* 0x000fe20000000000 */
[----:B------:R-:W-:Y:S01]  /*05b0*/  UMOV UR6, 0x1 ;  /* 0x0000000100067882 */ /* 0x000fe20000000000 */
[----:B------:R-:W-:Y:S02]  /*05c0*/  ULEA UR8, UR37, UR8, 0x18 ;  /* 0x0000000825087291 */ /* 0x000fe4000f8ec0ff */
[----:B------:R-:W-:-:S04]  /*05d0*/  UIADD3 UR12, UPT, UPT, -UR6, 0x100000, URZ ;  /* 0x00100000060c7890 */ /* 0x000fc8000fffe1ff */
[----:B------:R-:W-:Y:S02]  /*05e0*/  USHF.L.U32 UR13, UR12, 0xb, URZ ;  /* 0x0000000b0c0d7899 */ /* 0x000fe400080006ff */
[----:B------:R-:W-:Y:S01]  /*05f0*/  USHF.L.U32 UR12, UR12, 0x1, URZ ;  /* 0x000000010c0c7899 */ /* 0x000fe200080006ff */
[----:B------:R-:W3:Y:S11]  /*0600*/  FENCE.VIEW.ASYNC.S ;  /* 0x00000000000073c6 */ /* 0x000ef60000000000 */
[----:B---3--:R3:W4:Y:S01]  /*0610*/  SYNCS.EXCH.64 URZ, [UR8], UR12 ;  /* 0x0000000c08ff75b2 */ /* 0x0087220008000100 */
[----:B------:R3:W1:Y:S01]  /*0620*/  SYNCS.EXCH.64 URZ, [UR8+0x60], UR12 ;  /* 0x0000600c08ff75b2 */ /* 0x0006620008000100 */
        /* <DEDUP_REMOVED lines=21> */
[----:B------:R3:W1:Y:S02]  /*0780*/  SYNCS.EXCH.64 URZ, [UR8+0xb8], UR12 ;  /* 0x0000b80c08ff75b2 */ /* 0x0006640008000100 */
[----:B---34-:R-:W-:Y:S01]  /*0790*/  NOP ;  /* 0x0000000000007918 */ /* 0x018fe20000000000 */
.L_x_10:
[----:B------:R-:W-:Y:S05]  /*07a0*/  BSYNC.RECONVERGENT B0 ;  /* 0x0000000000007941 */ /* 0x000fea0003800200 */
.L_x_9:
[----:B------:R-:W3:Y:S01]  /*07b0*/  SHFL.IDX PT, R0, R53, RZ, 0x1f ;  /* 0x00001fff35007589 */ /* 0x000ee200000e0000 */
[----:B------:R-:W-:Y:S01]  /*07c0*/  NOP ;  /* 0x0000000000007918 */ /* 0x000fe20000000000 */
[----:B---3--:R-:W-:-:S13]  /*07d0*/  ISETP.NE.AND P0, PT, R0, 0x1, PT ;  /* 0x000000010000780c */ /* 0x008fda0003f05270 */
[----:B------:R-:W-:Y:S05]  /*07e0*/  @P0 BRA `(.L_x_11) ;  /* 0x0000000000440947 */ /* 0x000fea0003800000 */
[----:B------:R-:W-:Y:S01]  /*07f0*/  UMOV UR9, 0x400 ;  /* 0x0000040000097882 */ /* 0x000fe20000000000 */
[----:B------:R-:W-:Y:S01]  /*0800*/  UMOV UR8, 0x20 ;  /* 0x0000002000087882 */ /* 0x000fe20000000000 */
[----:B------:R-:W-:Y:S01]  /*0810*/  UMOV UR6, 0x80 ;  /* 0x0000008000067882 */ /* 0x000fe20000000000 */
[----:B------:R-:W-:Y:S02]  /*0820*/  ULEA UR9, UR37, UR9, 0x18 ;  /* 0x0000000925097291 */ /* 0x000fe4000f8ec0ff */
[----:B------:R-:W-:-:S04]  /*0830*/  UIADD3 UR12, UPT, UPT, -UR8, 0x100000, URZ ;  /* 0x00100000080c7890 */ /* 0x000fc8000fffe1ff */
[----:B------:R-:W-:Y:S02]  /*0840*/  USHF.L.U32 UR13, UR12, 0xb, URZ ;  /* 0x0000000b0c0d7899 */ /* 0x000fe400080006ff */
[----:B------:R-:W-:Y:S02]  /*0850*/  USHF.L.U32 UR12, UR12, 0x1, URZ ;  /* 0x000000010c0c7899 */ /* 0x000fe400080006ff */
[----:B------:R-:W-:-:S04]  /*0860*/  UIADD3 UR14, UPT, UPT, -UR6, 0x100000, URZ ;  /* 0x00100000060e7890 */ /* 0x000fc8000fffe1ff */
[----:B------:R-:W-:Y:S02]  /*0870*/  USHF.L.U32 UR15, UR14, 0xb, URZ ;  /* 0x0000000b0e0f7899 */ /* 0x000fe400080006ff */
[----:B------:R-:W-:Y:S01]  /*0880*/  USHF.L.U32 UR14, UR14, 0x1, URZ ;  /* 0x000000010e0e7899 */ /* 0x000fe200080006ff */
[----:B------:R-:W-:Y:S01]  /*0890*/  ELECT P0, URZ, PT ;  /* 0x0000000000ff782f */ /* 0x000fe20003800000 */
[----:B------:R-:W3:Y:S02]  /*08a0*/  FENCE.VIEW.ASYNC.S ;  /* 0x00000000000073c6 */ /* 0x000ee40000000000 */
[----:B---3--:R3:W4:Y:S08]  /*08b0*/  SYNCS.EXCH.64 URZ, [UR9+0xc0], UR12 ;  /* 0x0000c00c09ff75b2 */ /* 0x0087300008000100 */
[----:B------:R3:W1:Y:S01]  /*08c0*/  SYNCS.EXCH.64 URZ, [UR9+0xd0], UR14 ;  /* 0x0000d00e09ff75b2 */ /* 0x0006620008000100 */
[----:B------:R3:W1:Y:S01]  /*08d0*/  SYNCS.EXCH.64 URZ, [UR9+0xc8], UR12 ;  /* 0x0000c80c09ff75b2 */ /* 0x0006620008000100 */
[----:B------:R3:W1:Y:S01]  /*08e0*/  SYNCS.EXCH.64 URZ, [UR9+0xd8], UR14 ;  /* 0x0000d80e09ff75b2 */ /* 0x0006620008000100 */
[----:B------:R-:W-:Y:S01]  /*08f0*/  NOP ;  /* 0x0000000000007918 */ /* 0x000fe20000000000 */
.L_x_11:
[----:B------:R-:W2:Y:S01]  /*0900*/  SHFL.IDX PT, R0, R53, RZ, 0x1f ;  /* 0x00001fff35007589 */ /* 0x000ea200000e0000 */
[----:B------:R-:W-:Y:S01]  /*0910*/  NOP ;  /* 0x0000000000007918 */ /* 0x000fe20000000000 */
[----:B--2---:R-:W-:-:S13]  /*0920*/  ISETP.NE.AND P0, PT, R0, 0x3, PT ;  /* 0x000000030000780c */ /* 0x004fda0003f05270 */
[----:B------:R-:W-:Y:S05]  /*0930*/  @P0 BRA `(.L_x_12) ;  /* 0x00000000002c0947 */ /* 0x000fea0003800000 */
[----:B------:R-:W-:Y:S01]  /*0940*/  UMOV UR8, 0x400 ;  /* 0x0000040000087882 */ /* 0x000fe20000000000 */
[----:B------:R-:W-:Y:S01]  /*0950*/  UMOV UR6, 0x20 ;  /* 0x0000002000067882 */ /* 0x000fe20000000000 */
[----:B------:R-:W-:Y:S02]  /*0960*/  ULEA UR8, UR37, UR8, 0x18 ;  /* 0x0000000825087291 */ /* 0x000fe4000f8ec0ff */
[----:B---3--:R-:W-:-:S04]  /*0970*/  UIADD3 UR12, UPT, UPT, -UR6, 0x100000, URZ ;  /* 0x00100000060c7890 */ /* 0x008fc8000fffe1ff */
[----:B------:R-:W-:Y:S02]  /*0980*/  USHF.L.U32 UR13, UR12, 0xb, URZ ;  /* 0x0000000b0c0d7899 */ /* 0x000fe400080006ff */
[----:B------:R-:W-:Y:S01]  /*0990*/  USHF.L.U32 UR12, UR12, 0x1, URZ ;  /* 0x000000010c0c7899 */ /* 0x000fe200080006ff */
[----:B------:R-:W-:Y:S01]  /*09a0*/  ELECT P0, URZ, PT ;  /* 0x0000000000ff782f */ /* 0x000fe20003800000 */
[----:B------:R-:W2:Y:S10]  /*09b0*/  FENCE.VIEW.ASYNC.S ;  /* 0x00000000000073c6 */ /* 0x000eb40000000000 */
[----:B--2---:R2:W3:Y:S01]  /*09c0*/  SYNCS.EXCH.64 URZ, [UR8+0xe0], UR12 ;  /* 0x0000e00c08ff75b2 */ /* 0x0044e20008000100 */
[----:B------:R2:W1:Y:S01]  /*09d0*/  SYNCS.EXCH.64 URZ, [UR8+0xe8], UR12 ;  /* 0x0000e80c08ff75b2 */ /* 0x0004620008000100 */
[----:B------:R-:W-:Y:S01]  /*09e0*/  NOP ;  /* 0x0000000000007918 */ /* 0x000fe20000000000 */
.L_x_12:
[----:B------:R-:W4:Y:S01]  /*09f0*/  SHFL.IDX PT, R0, R53, RZ, 0x1f ;  /* 0x00001fff35007589 */ /* 0x000f2200000e0000 */
[----:B------:R-:W-:Y:S01]  /*0a00*/  NOP ;  /* 0x0000000000007918 */ /* 0x000fe20000000000 */
[----:B----4-:R-:W-:-:S13]  /*0a10*/  ISETP.NE.AND P0, PT, R0, 0x4, PT ;  /* 0x000000040000780c */ /* 0x010fda0003f05270 */
[----:B------:R-:W-:Y:S05]  /*0a20*/  @P0 BRA `(.L_x_13) ;  /* 0x0000000000480947 */ /* 0x000fea0003800000 */
[----:B---3--:R-:W-:Y:S01]  /*0a30*/  UMOV UR9, 0x1e0 ;  /* 0x000001e000097882 */ /* 0x008fe20000000000 */
[----:B--2---:R-:W-:Y:S01]  /*0a40*/  UMOV UR8, 0x400 ;  /* 0x0000040000087882 */ /* 0x004fe20000000000 */
[----:B------:R-:W-:Y:S01]  /*0a50*/  USEL UR9, UR9, 0x1a0, UP5 ;  /* 0x000001a009097887 */ /* 0x000fe2000a800000 */
        /* <DEDUP_REMOVED lines=9> */
[----:B------:R-:W2:Y:S02]  /*0af0*/  FENCE.VIEW.ASYNC.S ;  /* 0x00000000000073c6 */ /* 0x000ea40000000000 */
[----:B--2---:R4:W2:Y:S08]  /*0b00*/  SYNCS.EXCH.64 URZ, [UR8+0xf0], UR12 ;  /* 0x0000f00c08ff75b2 */ /* 0x0048b00008000100 */
[----:B------:R4:W3:Y:S01]  /*0b10*/  SYNCS.EXCH.64 URZ, [UR8+0x100], UR14 ;  /* 0x0001000e08ff75b2 */ /* 0x0008e20008000100 */
[----:B------:R4:W1:Y:S01]  /*0b20*/  SYNCS.EXCH.64 URZ, [UR8+0xf8], UR12 ;  /* 0x0000f80c08ff75b2 */ /* 0x0008620008000100 */
[----:B------:R4:W1:Y:S02]  /*0b30*/  SYNCS.EXCH.64 URZ, [UR8+0x108], UR14 ;  /* 0x0001080e08ff75b2 */ /* 0x0008640008000100 */
[----:B----4-:R-:W-:Y:S01]  /*0b40*/  NOP ;  /* 0x0000000000007918 */ /* 0x010fe20000000000 */
.L_x_13:
[----:B------:R-:W4:Y:S01]  /*0b50*/  SHFL.IDX PT, R0, R53, RZ, 0x1f ;  /* 0x00001fff35007589 */ /* 0x000f2200000e0000 */
[----:B------:R-:W-:Y:S01]  /*0b60*/  NOP ;  /* 0x0000000000007918 */ /* 0x000fe20000000000 */
[----:B----4-:R-:W-:-:S13]  /*0b70*/  ISETP.NE.AND P0, PT, R0, 0x5, PT ;  /* 0x000000050000780c */ /* 0x010fda0003f05270 */
[----:B------:R-:W-:Y:S05]  /*0b80*/  @P0 BRA `(.L_x_14) ;  /* 0x0000000000540947 */ /* 0x000fea0003800000 */
[----:B---3--:R-:W-:Y:S01]  /*0b90*/  UMOV UR9, 0x400 ;  /* 0x0000040000097882 */ /* 0x008fe20000000000 */
[----:B--2---:R-:W-:Y:S01]  /*0ba0*/  UMOV UR8, 0x1 ;  /* 0x0000000100087882 */ /* 0x004fe20000000000 */
        /* <DEDUP_REMOVED lines=13> */
[----:B------:R4:W1:Y:S01]  /*0c80*/  SYNCS.EXCH.64 URZ, [UR9+0x138], UR14 ;  /* 0x0001380e09ff75b2 */ /* 0x0008620008000100 */
[----:B------:R4:W1:Y:S01]  /*0c90*/  SYNCS.EXCH.64 URZ, [UR9+0x120], UR12 ;  /* 0x0001200c09ff75b2 */ /* 0x0008620008000100 */
[----:B------:R4:W1:Y:S01]  /*0ca0*/  SYNCS.EXCH.64 URZ, [UR9+0x140], UR14 ;  /* 0x0001400e09ff75b2 */ /* 0x0008620008000100 */
[----:B------:R4:W1:Y:S01]  /*0cb0*/  SYNCS.EXCH.64 URZ, [UR9+0x128], UR12 ;  /* 0x0001280c09ff75b2 */ /* 0x0008620008000100 */
[----:B------:R4:W1:Y:S02]  /*0cc0*/  SYNCS.EXCH.64 URZ, [UR9+0x148], UR14 ;  /* 0x0001480e09ff75b2 */ /* 0x0008640008000100 */
[----:B----4-:R-:W-:Y:S01]  /*0cd0*/  NOP ;  /* 0x0000000000007918 */ /* 0x010fe20000000000 */
.L_x_14:
[----:B------:R-:W4:Y:S01]  /*0ce0*/  SHFL.IDX PT, R0, R53, RZ, 0x1f ;  /* 0x00001fff35007589 */ /* 0x000f2200000e0000 */
[----:B------:R-:W-:Y:S01]  /*0cf0*/  ISETP.NE.OR P1, PT, RZ, UR10, !P1 ;  /* 0x0000000aff007c0c */ /* 0x000fe2000cf25670 */
[----:B------:R-:W-:Y:S01]  /*0d00*/  NOP ;  /* 0x0000000000007918 */ /* 0x000fe20000000000 */
[----:B----4-:R-:W-:-:S13]  /*0d10*/  ISETP.NE.AND P0, PT, R0, 0x3, PT ;  /* 0x000000030000780c */ /* 0x010fda0003f05270 */
[----:B------:R-:W-:Y:S05]  /*0d20*/  @P0 BRA `(.L_x_15) ;  /* 0x0000000000340947 */ /* 0x000fea0003800000 */
[----:B--2---:R-:W-:Y:S01]  /*0d30*/  UMOV UR8, 0x400 ;  /* 0x0000040000087882 */ /* 0x004fe20000000000 */
[----:B------:R-:W-:Y:S01]  /*0d40*/  UMOV UR6, 0x20 ;  /* 0x0000002000067882 */ /* 0x000fe20000000000 */
[----:B------:R-:W-:Y:S02]  /*0d50*/  ULEA UR8, UR37, UR8, 0x18 ;  /* 0x0000000825087291 */ /* 0x000fe4000f8ec0ff */
[----:B---3--:R-:W-:-:S04]  /*0d60*/  UIADD3 UR12, UPT, UPT, -UR6, 0x100000, URZ ;  /* 0x00100000060c7890 */ /* 0x008fc8000fffe1ff */
[----:B------:R-:W-:Y:S02]  /*0d70*/  USHF.L.U32 UR13, UR12, 0xb, URZ ;  /* 0x0000000b0c0d7899 */ /* 0x000fe400080006ff */
[----:B------:R-:W-:Y:S01]  /*0d80*/  USHF.L.U32 UR12, UR12, 0x1, URZ ;  /* 0x000000010c0c7899 */ /* 0x000fe200080006ff */
[----:B------:R-:W-:Y:S01]  /*0d90*/  ELECT P0, URZ, PT ;  /* 0x0000000000ff782f */ /* 0x000fe20003800000 */
[----:B------:R-:W2:Y:S10]  /*0da0*/  FENCE.VIEW.ASYNC.S ;  /* 0x00000000000073c6 */ /* 0x000eb40000000000 */
[----:B--2---:R4:W2:Y:S01]  /*0db0*/  SYNCS.EXCH.64 URZ, [UR8+0x150], UR12 ;  /* 0x0001500c08ff75b2 */ /* 0x0048a20008000100 */
[----:B------:R4:W3:Y:S01]  /*0dc0*/  SYNCS.EXCH.64 URZ, [UR8+0x160], UR12 ;  /* 0x0001600c08ff75b2 */ /* 0x0008e20008000100 */
[----:B------:R4:W1:Y:S01]  /*0dd0*/  SYNCS.EXCH.64 URZ, [UR8+0x158], UR12 ;  /* 0x0001580c08ff75b2 */ /* 0x0008620008000100 */
[----:B------:R4:W1:Y:S02]  /*0de0*/  SYNCS.EXCH.64 URZ, [UR8+0x168], UR12 ;  /* 0x0001680c08ff75b2 */ /* 0x0008640008000100 */
[----:B----4-:R-:W-:Y:S01]  /*0df0*/  NOP ;  /* 0x0000000000007918 */ /* 0x010fe20000000000 */
.L_x_15:
[----:B------:R-:W-:Y:S01]  /*0e00*/  VOTEU.ALL UP1, P1 ;  /* 0x0000000000ff7886 */ /* 0x000fe20000820000 */
[----:B--2---:R-:W2:Y:S01]  /*0e10*/  LDCU UR8, c[0x0][0x36c] ;  /* 0x00006d80ff0877ac */ /* 0x004ea20008000800 */
[----:B------:R-:W-:Y:S01]  /*0e20*/  NOP ;  /* 0x0000000000007918 */ /* 0x000fe20000000000 */
[----:B------:R-:W-:Y:S01]  /*0e30*/  LOP3.LUT R10, R61, 0x1f, RZ, 0xc0, !PT ;  /* 0x0000001f3d0a7812 */ /* 0x000fe200078ec0ff */
[----:B---3--:R-:W-:Y:S01]  /*0e40*/  UMOV UR12, 0x20 ;  /* 0x00000020000c7882 */ /* 0x008fe20000000000 */
[----:B------:R-:W-:Y:S01]  /*0e50*/  @!UP1 UMOV UR6, 0x400 ;  /* 0x0000040000069882 */ /* 0x000fe20000000000 */
[----:B------:R-:W-:-:S04]  /*0e60*/  @!UP1 UIADD3 UR12, UPT, UPT, -UR12, 0x100000, URZ ;  /* 0x001000000c0c9890 */ /* 0x000fc8000fffe1ff */
[----:B------:R-:W-:Y:S02]  /*0e70*/  @!UP1 USHF.L.U32 UR13, UR12, 0xb, URZ ;  /* 0x0000000b0c0d9899 */ /* 0x000fe400080006ff */
[----:B------:R-:W-:Y:S02]  /*0e80*/  @!UP1 USHF.L.U32 UR12, UR12, 0x1, URZ ;  /* 0x000000010c0c9899 */ /* 0x000fe400080006ff */
[----:B------:R-:W-:Y:S01]  /*0e90*/  @!UP1 ULEA UR6, UR37, UR6, 0x18 ;  /* 0x0000000625069291 */ /* 0x000fe2000f8ec0ff */
[----:B------:R-:W-:Y:S01]  /*0ea0*/  VOTEU.ALL UP1, P1 ;  /* 0x0000000000ff7886 */ /* 0x000fe20000820000 */
[----:B------:R-:W-:Y:S01]  /*0eb0*/  UISETP.NE.AND UP4, UPT, UR10, URZ, UPT ;  /* 0x000000ff0a00728c */ /* 0x000fe2000bf85270 */
[----:B------:R-:W3:Y:S09]  /*0ec0*/  FENCE.VIEW.ASYNC.S ;  /* 0x00000000000073c6 */ /* 0x000ef20000000000 */
[----:B---3--:R3:W4:Y:S01]  /*0ed0*/  @!UP1 SYNCS.EXCH.64 URZ, [UR6+0x170], UR12 ;  /* 0x0001700c06ff95b2 */ /* 0x0087220008000100 */
[----:B--2---:R-:W-:-:S09]  /*0ee0*/  UISETP.EQ.U32.AND UP1, UPT, UR8, 0x1, UPT ;  /* 0x000000010800788c */ /* 0x004fd2000bf22070 */
[----:B------:R-:W-:Y:S05]  /*0ef0*/  BRA.U !UP1, `(.L_x_16) ;  /* 0x0000000109087547 */ /* 0x000fea000b800000 */
[----:B-1--4-:R-:W-:Y:S01]  /*0f00*/  UCGABAR_ARV ;  /* 0x00000000000079c7 */ /* 0x012fe20008000000 */
[----:B------:R-:W-:Y:S05]  /*0f10*/  BRA `(.L_x_17) ;  /* 0x0000000000047947 */ /* 0x000fea0003800000 */
.L_x_16:
[----:B-1--4-:R-:W-:Y:S01]  /*0f20*/  NOP ;  /* 0x0000000000007918 */ /* 0x012fe20000000000 */
.L_x_17:
[----:B------:R-:W1:Y:S01]  /*0f30*/  S2R R48, SR_CTAID.Y ;  /* 0x0000000000307919 */ /* 0x000e620000002600 */
[----:B------:R-:W-:-:S05]  /*0f40*/  CS2R.32 R47, SR_CgaSize ;  /* 0x00000000002f7805 */ /* 0x000fca0000008a00 */
[----:B------:R-:W-:-:S05]  /*0f50*/  IMAD R47, R47, -0xa0, RZ ;  /* 0xffffff602f2f7824 */ /* 0x000fca00078e02ff */
[----:B---3--:R-:W-:-:S14]  /*0f60*/  R2UR UR6, R47 ;  /* 0x000000002f0672ca */ /* 0x008fdc00000e0000 */
[----:B------:R-:W2:Y:S01]  /*0f70*/  LDCU UR6, c[0x0][UR6+0x2b4] ;  /* 0x00005680060677ac */ /* 0x000ea20008000800 */
[----:B------:R-:W-:-:S05]  /*0f80*/  CS2R.32 R0, SR_CgaSize ;  /* 0x0000000000007805 */ /* 0x000fca0000008a00 */
[----:B------:R-:W-:-:S06]  /*0f90*/  IMAD R0, R0, -0xa0, RZ ;  /* 0xffffff6000007824 */ /* 0x000fcc00078e02ff */
[----:B------:R-:W3:Y:S01]  /*0fa0*/  LDC R0, c[0x0][R0+0x2a4] ;  /* 0x0000a90000007b82 */ /* 0x000ee20000000800 */
[----:B------:R-:W-:Y:S01]  /*0fb0*/  PRMT R8, RZ, 0x7610, R8 ;  /* 0x00007610ff087816 */ /* 0x000fe20000000008 */
[----:B------:R-:W4:Y:S01]  /*0fc0*/  S2R R9, SR_CTAID.X ;  /* 0x0000000000097919 */ /* 0x000f220000002500 */
[----:B------:R-:W-:-:S05]  /*0fd0*/  CS2R.32 R47, SR_CgaSize ;  /* 0x00000000002f7805 */ /* 0x000fca0000008a00 */
[----:B------:R-:W-:-:S05]  /*0fe0*/  IMAD R47, R47, -0xa0, RZ ;  /* 0xffffff602f2f7824 */ /* 0x000fca00078e02ff */
[----:B------:R-:W-:-:S14]  /*0ff0*/  R2UR UR8, R47 ;  /* 0x000000002f0872ca */ /* 0x000fdc00000e0000 */
[----:B------:R-:W3:Y:S01]  /*1000*/  LDCU UR8, c[0x0][UR8+0x2b0] ;  /* 0x00005600080877ac */ /* 0x000ee20008000800 */
[----:B------:R-:W-:Y:S01]  /*1010*/  UISETP.NE.AND UP2, UPT, UR10, 0x2, UPT ;  /* 0x000000020a00788c */ /* 0x000fe2000bf45270 */
[----:B------:R-:W2:Y:S01]  /*1020*/  LDC R11, c[0x0][0xb24] ;  /* 0x0002c900ff0b7b82 */ /* 0x000ea20000000800 */
[----:B------:R-:W-:-:S05]  /*1030*/  CS2R.32 R2, SR_CgaSize ;  /* 0x0000000000027805 */ /* 0x000fca0000008a00 */
[----:B------:R-:W-:-:S06]  /*1040*/  IMAD R2, R2, -0xa0, RZ ;  /* 0xffffff6002027824 */ /* 0x000fcc00078e02ff */
[----:B------:R-:W3:Y:S08]  /*1050*/  LDC R2, c[0x0][R2+0x2a0] ;  /* 0x0000a80002027b82 */ /* 0x000ef00000000800 */
[----:B------:R-:W3:Y:S01]  /*1060*/  LDC R22, c[0x0][0xb24] ;  /* 0x0002c900ff167b82 */ /* 0x000ee20000000800 */
[----:B-1----:R-:W-:-:S07]  /*1070*/  I2FP.F32.U32 R31, R48 ;  /* 0x00000030001f7245 */ /* 0x002fce0000201000 */
[----:B------:R-:W1:Y:S01]  /*1080*/  S2UR UR36, SR_CTAID.Z ;  /* 0x00000000002479c3 */ /* 0x000e620000002700 */
[----:B--2---:R-:W-:Y:S01]  /*1090*/  ISETP.GE.AND P0, PT, R11, 0x1, PT ;  /* 0x000000010b00780c */ /* 0x004fe20003f06270 */
[----:B----4-:R-:W-:Y:S01]  /*10a0*/  IMAD.MOV.U32 R47, RZ, RZ, R9 ;  /* 0x000000ffff2f7224 */ /* 0x010fe200078e0009 */
[----:B------:R-:W-:Y:S01]  /*10b0*/  I2FP.F32.U32 R46, R9 ;  /* 0x00000009002e7245 */ /* 0x000fe20000201000 */
[----:B------:R-:W-:Y:S01]  /*10c0*/  FMUL R31, R31, UR6 ;  /* 0x000000061f1f7c20 */ /* 0x000fe20008400000 */
[----:B------:R-:W2:Y:S03]  /*10d0*/  LDCU UR6, c[0x0][0xb30] ;  /* 0x00016600ff0677ac */ /* 0x000ea60008000800 */
[----:B---3--:R-:W-:Y:S02]  /*10e0*/  FMUL R46, R46, UR8 ;  /* 0x000000082e2e7c20 */ /* 0x008fe40008400000 */
[----:B------:R-:W3:Y:S08]  /*10f0*/  F2I.U32.TRUNC.NTZ R31, R31 ;  /* 0x0000001f001f7305 */ /* 0x000ef0000020f000 */
[----:B------:R-:W4:Y:S01]  /*1100*/  F2I.U32.TRUNC.NTZ R46, R46 ;  /* 0x0000002e002e7305 */ /* 0x000f22000020f000 */
[----:B--2---:R-:W-:Y:S01]  /*1110*/  UISETP.NE.AND UP3, UPT, UR6, 0x1, UPT ;  /* 0x000000010600788c */ /* 0x004fe2000bf65270 */
[----:B---3--:R-:W-:-:S05]  /*1120*/  IADD3 R31, PT, PT, -R31, RZ, RZ ;  /* 0x000000ff1f1f7210 */ /* 0x008fca0007ffe1ff */
[----:B------:R-:W-:Y:S01]  /*1130*/  IMAD R31, R0, R31, R48 ;  /* 0x0000001f001f7224 */ /* 0x000fe200078e0230 */
[----:B------:R-:W-:Y:S01]  /*1140*/  PRMT R0, RZ, 0x7610, R0 ;  /* 0x00007610ff007816 */ /* 0x000fe20000000000 */
[----:B----4-:R-:W-:-:S04]  /*1150*/  IMAD.MOV R46, RZ, RZ, -R46 ;  /* 0x000000ffff2e7224 */ /* 0x010fc800078e0a2e */
[----:B------:R-:W-:Y:S01]  /*1160*/  IMAD R46, R2, R46, R9 ;  /* 0x0000002e022e7224 */ /* 0x000fe200078e0209 */
[----:B-1----:R-:W-:Y:S06]  /*1170*/  BRA.U UP4, `(.L_x_18) ;  /* 0x0000000104247547 */ /* 0x002fec000b800000 */
[----:B------:R-:W-:Y:S01]  /*1180*/  ISETP.NE.AND P1, PT, R31, RZ, PT ;  /* 0x000000ff1f00720c */ /* 0x000fe20003f25270 */
[----:B------:R-:W-:Y:S01]  /*1190*/  IMAD.MOV.U32 R0, RZ, RZ, 0x3 ;  /* 0x00000003ff007424 */ /* 0x000fe200078e00ff */
[C---:B------:R-:W-:Y:S02]  /*11a0*/  LOP3.LUT R2, R46.reuse, 0xfffffffe, RZ, 0xc0, !PT ;  /* 0xfffffffe2e027812 */ /* 0x040fe400078ec0ff */
[----:B------:R-:W-:Y:S02]  /*11b0*/  ISETP.LT.U32.OR P1, PT, R46, 0x2, !P1 ;  /* 0x000000022e00780c */ /* 0x000fe40004f21470 */
[----:B------:R-:W-:Y:S02]  /*11c0*/  SHF.L.U32 R0, R0, R2, RZ ;  /* 0x0000000200007219 */ /* 0x000fe400000006ff */
[----:B------:R-:W-:Y:S02]  /*11d0*/  SEL R4, RZ, 0x1, !P1 ;  /* 0x00000001ff047807 */ /* 0x000fe40004800000 */
[----:B------:R-:W-:-:S05]  /*11e0*/  SEL R3, RZ, 0x2, !P1 ;  /* 0x00000002ff037807 */ /* 0x000fca0004800000 */
[----:B------:R-:W-:-:S05]  /*11f0*/  IMAD.IADD R3, R4, 0x1, R3 ;  /* 0x0000000104037824 */ /* 0x000fca00078e0203 */
[----:B------:R-:W-:Y:S02]  /*1200*/  PRMT R8, R3, 0x7610, R8 ;  /* 0x0000761003087816 */ /* 0x000fe40000000008 */
.L_x_18:
[----:B------:R-:W-:Y:S05]  /*1210*/  @!P0 BRA `(.L_x_19) ;  /* 0x0000000000b88947 */ /* 0x000fea0003800000 */
[----:B------:R-:W1:Y:S01]  /*1220*/  LDC.64 R4, c[0x0][0xb18] ;  /* 0x0002c600ff047b82 */ /* 0x000e620000000a00 */
[----:B------:R-:W-:-:S07]  /*1230*/  ISETP.NE.AND P0, PT, R11, 0x1, PT ;  /* 0x000000010b00780c */ /* 0x000fce0003f05270 */
[----:B------:R-:W2:Y:S08]  /*1240*/  LDC R47, c[0x0][0xb0c] ;  /* 0x0002c300ff2f7b82 */ /* 0x000eb00000000800 */
[----:B------:R-:W3:Y:S08]  /*1250*/  LDC R14, c[0x0][0x370] ;  /* 0x0000dc00ff0e7b82 */ /* 0x000ef00000000800 */
[----:B------:R-:W4:Y:S01]  /*1260*/  LDC R13, c[0x0][0x374] ;  /* 0x0000dd00ff0d7b82 */ /* 0x000f220000000800 */
[----:B-1----:R-:W-:-:S07]  /*1270*/  ISETP.NE.AND P1, PT, R4, 0x1, PT ;  /* 0x000000010400780c */ /* 0x002fce0003f25270 */
[----:B------:R-:W3:Y:S01]  /*1280*/  LDC.64 R6, c[0x0][0xb10] ;  /* 0x0002c400ff067b82 */ /* 0x000ee20000000a00 */
[----:B--2---:R-:W-:-:S07]  /*1290*/  ISETP.NE.AND P2, PT, R47, 0x1, PT ;  /* 0x000000012f00780c */ /* 0x004fce0003f45270 */
[----:B------:R-:W1:Y:S08]  /*12a0*/  LDC R12, c[0x0][0xb20] ;  /* 0x0002c800ff0c7b82 */ /* 0x000e700000000800 */
[----:B------:R-:W2:Y:S01]  /*12b0*/  LDC.64 R2, c[0x0][0xb28] ;  /* 0x0002ca00ff027b82 */ /* 0x000ea20000000a00 */
[----:B----4-:R-:W-:-:S04]  /*12c0*/  IMAD.HI.U32 R15, R13, R5, RZ ;  /* 0x000000050d0f7227 */ /* 0x010fc800078e00ff */
[----:B------:R-:W-:-:S04]  /*12d0*/  IMAD.HI.U32 R5, R48, R5, RZ ;  /* 0x0000000530057227 */ /* 0x000fc800078e00ff */
[----:B---3--:R-:W-:-:S05]  /*12e0*/  IMAD.HI.U32 R16, R14, R6, RZ ;  /* 0x000000060e107227 */ /* 0x008fca00078e00ff */
[-C--:B------:R-:W-:Y:S01]  /*12f0*/  @P2 SHF.R.U32.HI R14, RZ, R7.reuse, R16 ;  /* 0x00000007ff0e2219 */ /* 0x080fe20000011610 */
[----:B------:R-:W-:Y:S01]  /*1300*/  IMAD.HI.U32 R16, R9, R6, RZ ;  /* 0x0000000609107227 */ /* 0x000fe200078e00ff */
[-C--:B-1----:R-:W-:Y:S02]  /*1310*/  @P1 SHF.R.U32.HI R13, RZ, R12.reuse, R15 ;  /* 0x0000000cff0d1219 */ /* 0x082fe4000001160f */
[----:B------:R-:W-:Y:S02]  /*1320*/  SHF.R.U32.HI R5, RZ, R12, R5 ;  /* 0x0000000cff057219 */ /* 0x000fe40000011605 */
[----:B------:R-:W-:Y:S02]  /*1330*/  SHF.R.U32.HI R16, RZ, R7, R16 ;  /* 0x00000007ff107219 */ /* 0x000fe40000011610 */
[----:B------:R-:W-:Y:S01]  /*1340*/  SEL R5, R48, R5, !P1 ;  /* 0x0000000530057207 */ /* 0x000fe20004800000 */
[----:B--2---:R-:W-:Y:S01]  /*1350*/  IMAD.HI.U32 R15, R13, R2, RZ ;  /* 0x000000020d0f7227 */ /* 0x004fe200078e00ff */
[----:B------:R-:W-:-:S03]  /*1360*/  SEL R16, R9, R16, !P2 ;  /* 0x0000001009107207 */ /* 0x000fc60005000000 */
[----:B------:R-:W-:Y:S01]  /*1370*/  IMAD.HI.U32 R6, R14, R2, RZ ;  /* 0x000000020e067227 */ /* 0x000fe200078e00ff */
[----:B------:R-:W-:-:S04]  /*1380*/  @P0 SHF.R.U32.HI R13, RZ, R3, R15 ;  /* 0x00000003ff0d0219 */ /* 0x000fc8000001160f */
[----:B------:R-:W-:Y:S01]  /*1390*/  @P0 SHF.R.U32.HI R14, RZ, R3, R6 ;  /* 0x00000003ff0e0219 */ /* 0x000fe20000011606 */
[----:B------:R-:W-:-:S04]  /*13a0*/  IMAD R13, R13, R11, RZ ;  /* 0x0000000b0d0d7224 */ /* 0x000fc800078e02ff */
[----:B------:R-:W-:Y:S01]  /*13b0*/  IMAD R6, R14, R11, RZ ;  /* 0x0000000b0e067224 */ /* 0x000fe200078e02ff */
[----:B------:R-:W-:-:S04]  /*13c0*/  ISETP.GE.AND P1, PT, R5, R13, PT ;  /* 0x0000000d0500720c */ /* 0x000fc80003f26270 */
[----:B------:R-:W-:Y:S01]  /*13d0*/  ISETP.GE.OR P1, PT, R16, R6, P1 ;  /* 0x000000061000720c */ /* 0x000fe20000f26670 */
[----:B------:R-:W-:-:S05]  /*13e0*/  IMAD.HI.U32 R6, R5, R2, RZ ;  /* 0x0000000205067227 */ /* 0x000fca00078e00ff */
[----:B------:R-:W-:-:S04]  /*13f0*/  SHF.R.U32.HI R6, RZ, R3, R6 ;  /* 0x00000003ff067219 */ /* 0x000fc80000011606 */
[----:B------:R-:W-:-:S03]  /*1400*/  SEL R6, R5, R6, !P0 ;  /* 0x0000000605067207 */ /* 0x000fc60004000000 */
[----:B------:R-:W-:Y:S01]  /*1410*/  @!P1 IMAD.HI.U32 R7, R16, R2, RZ ;  /* 0x0000000210079227 */ /* 0x000fe200078e00ff */
[----:B------:R-:W-:-:S04]  /*1420*/  IADD3 R2, PT, PT, -R6, RZ, RZ ;  /* 0x000000ff06027210 */ /* 0x000fc80007ffe1ff */
[----:B------:R-:W-:Y:S01]  /*1430*/  @!P1 SHF.R.U32.HI R3, RZ, R3, R7 ;  /* 0x00000003ff039219 */ /* 0x000fe20000011607 */
[----:B------:R-:W-:Y:S01]  /*1440*/  IMAD R2, R11, R2, R5 ;  /* 0x000000020b027224 */ /* 0x000fe200078e0205 */
[----:B------:R-:W-:Y:S02]  /*1450*/  IADD3 R7, PT, PT, -R5, RZ, RZ ;  /* 0x000000ff05077210 */ /* 0x000fe40007ffe1ff */
[----:B------:R-:W-:-:S03]  /*1460*/  @!P1 SEL R3, R16, R3, !P0 ;  /* 0x0000000310039207 */ /* 0x000fc60004000000 */
[----:B------:R-:W-:Y:S02]  /*1470*/  IMAD R7, R4, R7, R48 ;  /* 0x0000000704077224 */ /* 0x000fe400078e0230 */
[--C-:B------:R-:W-:Y:S02]  /*1480*/  @!P1 IMAD.IADD R6, R6, 0x1, -R3.reuse ;  /* 0x0000000106069824 */ /* 0x100fe400078e0a03 */
[----:B------:R-:W-:Y:S01]  /*1490*/  @!P1 IMAD R3, R2, R14, R3 ;  /* 0x0000000e02039224 */ /* 0x000fe200078e0203 */
[----:B------:R-:W-:Y:S01]  /*14a0*/  IADD3 R2, PT, PT, -R16, RZ, RZ ;  /* 0x000000ff10027210 */ /* 0x000fe20007ffe1ff */
[----:B------:R-:W-:Y:S02]  /*14b0*/  @!P1 IMAD R5, R6, R11, R16 ;  /* 0x0000000b06059224 */ /* 0x000fe400078e0210 */
[----:B------:R-:W-:Y:S02]  /*14c0*/  @!P1 IMAD.MOV.U32 R16, RZ, RZ, R3 ;  /* 0x000000ffff109224 */ /* 0x000fe400078e0003 */
[----:B------:R-:W-:-:S02]  /*14d0*/  IMAD R2, R47, R2, R9 ;  /* 0x000000022f027224 */ /* 0x000fc400078e0209 */
[----:B------:R-:W-:Y:S02]  /*14e0*/  IMAD R48, R5, R4, R7 ;  /* 0x0000000405307224 */ /* 0x000fe400078e0207 */
[----:B------:R-:W-:Y:S02]  /*14f0*/  IMAD R47, R16, R47, R2 ;  /* 0x0000002f102f7224 */ /* 0x000fe400078e0202 */
.L_x_19:
[----:B------:R-:W-:Y:S05]  /*1500*/  BRA.U UP3, `(.L_x_20) ;  /* 0x0000000103407547 */ /* 0x000fea000b800000 */
[----:B------:R-:W1:Y:S08]  /*1510*/  LDC.64 R4, c[0x0][0xb10] ;  /* 0x0002c400ff047b82 */ /* 0x000e700000000a00 */
[----:B------:R-:W2:Y:S08]  /*1520*/  LDC.64 R2, c[0x0][0xb18] ;  /* 0x0002c600ff027b82 */ /* 0x000eb00000000a00 */
[----:B------:R-:W3:Y:S08]  /*1530*/  LDC R6, c[0x0][0xb20] ;  /* 0x0002c800ff067b82 */ /* 0x000ef00000000800 */
[----:B------:R-:W4:Y:S01]  /*1540*/  LDC R7, c[0x0][0xb0c] ;  /* 0x0002c300ff077b82 */ /* 0x000f220000000800 */
[----:B-1----:R-:W-:-:S05]  /*1550*/  IMAD.HI.U32 R4, R47, R4, RZ ;  /* 0x000000042f047227 */ /* 0x002fca00078e00ff */
[----:B------:R-:W-:Y:S01]  /*1560*/  SHF.R.U32.HI R4, RZ, R5, R4 ;  /* 0x00000005ff047219 */ /* 0x000fe20000011604 */
[----:B--2---:R-:W-:Y:S01]  /*1570*/  IMAD.HI.U32 R3, R48, R3, RZ ;  /* 0x0000000330037227 */ /* 0x004fe200078e00ff */
[----:B------:R-:W-:-:S04]  /*1580*/  ISETP.NE.AND P0, PT, R2, 0x1, PT ;  /* 0x000000010200780c */ /* 0x000fc80003f05270 */
[----:B---3--:R-:W-:-:S04]  /*1590*/  SHF.R.U32.HI R3, RZ, R6, R3 ;  /* 0x00000006ff037219 */ /* 0x008fc80000011603 */
[----:B------:R-:W-:Y:S02]  /*15a0*/  SEL R3, R48, R3, !P0 ;  /* 0x0000000330037207 */ /* 0x000fe40004000000 */
[----:B----4-:R-:W-:-:S04]  /*15b0*/  ISETP.NE.AND P1, PT, R7, 0x1, PT ;  /* 0x000000010700780c */ /* 0x010fc80003f25270 */
[----:B------:R-:W-:-:S05]  /*15c0*/  SEL R5, R47, R4, !P1 ;  /* 0x000000042f057207 */ /* 0x000fca0004800000 */
[----:B------:R-:W-:Y:S02]  /*15d0*/  IMAD.IADD R4, R3, 0x1, -R5 ;  /* 0x0000000103047824 */ /* 0x000fe400078e0a05 */
[----:B------:R-:W-:Y:S02]  /*15e0*/  IMAD.IADD R3, R5, 0x1, -R3 ;  /* 0x0000000105037824 */ /* 0x000fe400078e0a03 */
[----:B------:R-:W-:Y:S02]  /*15f0*/  IMAD R47, R4, R7, R47 ;  /* 0x00000007042f7224 */ /* 0x000fe400078e022f */
[----:B------:R-:W-:Y:S02]  /*1600*/  IMAD R48, R3, R2, R48 ;  /* 0x0000000203307224 */ /* 0x000fe400078e0230 */
.L_x_20:
[----:B------:R-:W-:Y:S05]  /*1610*/  BRA.U !UP1, `(.L_x_21) ;  /* 0x00000001090c7547 */ /* 0x000fea000b800000 */
[----:B------:R-:W-:Y:S01]  /*1620*/  UCGABAR_WAIT ;  /* 0x0000000000007dc7 */ /* 0x000fe20008000000 */
[----:B------:R-:W-:Y:S01]  /*1630*/  CCTL.IVALL ;  /* 0x00000000ff00798f */ /* 0x000fe20002000000 */
[----:B------:R-:W-:Y:S05]  /*1640*/  BRA `(.L_x_22) ;  /* 0x0000000000047947 */ /* 0x000fea0003800000 */
.L_x_21:
[----:B------:R-:W-:Y:S06]  /*1650*/  BAR.SYNC.DEFER_BLOCKING 0x0 ;  /* 0x0000000000007b1d */ /* 0x000fec0000010000 */
.L_x_22:
[----:B------:R-:W-:Y:S05]  /*1660*/  BRA.U UP2, `(.L_x_23) ;  /* 0x00000019022c7547 */ /* 0x000fea000b800000 */
[----:B------:R-:W1:Y:S01]  /*1670*/  LDCU UR15, c[0x0][0x38c] ;  /* 0x00007180ff0f77ac */ /* 0x000e620008000800 */
[----:B------:R-:W2:Y:S01]  /*1680*/  LDC R8, c[0x0][0x370] ;  /* 0x0000dc00ff087b82 */ /* 0x000ea20000000800 */
[C---:B------:R-:W-:Y:S01]  /*1690*/  IMAD.SHL.U32 R17, R9.reuse, 0x8, RZ ;  /* 0x0000000809117824 */ /* 0x040fe200078e00ff */
[----:B------:R-:W-:Y:S01]  /*16a0*/  PLOP3.LUT P1, PT, PT, PT, UP5, 0x80, 0x8 ;  /* 0x000000000008781c */ /* 0x000fe20003f2f058 */
[----:B------:R-:W-:Y:S01]  /*16b0*/  UISETP.NE.AND UP1, UPT, UR10, URZ, UPT ;  /* 0x000000ff0a00728c */ /* 0x000fe2000bf25270 */
[----:B------:R-:W-:Y:S01]  /*16c0*/  ISETP.NE.AND P4, PT, R10, RZ, P5 ;  /* 0x000000ff0a00720c */ /* 0x000fe20002f85270 */
[----:B------:R-:W-:Y:S01]  /*16d0*/  IMAD.SHL.U32 R16, R9, 0x40, RZ ;  /* 0x0000004009107824 */ /* 0x000fe200078e00ff */
[----:B------:R-:W-:Y:S01]  /*16e0*/  PLOP3.LUT P1, PT, P1, PT, PT, 0x8, 0x80 ;  /* 0x000000000080781c */ /* 0x000fe20000f2e170 */
[----:B------:R-:W-:Y:S01]  /*16f0*/  IMAD.MOV.U32 R15, RZ, RZ, 0x1 ;  /* 0x00000001ff0f7424 */ /* 0x000fe200078e00ff */
[----:B------:R-:W3:Y:S01]  /*1700*/  LDC R0, c[0x0][0x374] ;  /* 0x0000dd00ff007b82 */ /* 0x000ee20000000800 */
[----:B------:R-:W-:Y:S01]  /*1710*/  IMAD.MOV.U32 R14, RZ, RZ, RZ ;  /* 0x000000ffff0e7224 */ /* 0x000fe200078e00ff */
[----:B------:R-:W-:Y:S01]  /*1720*/  CS2R R12, SRZ ;  /* 0x00000000000c7805 */ /* 0x000fe2000001ff00 */
[----:B------:R-:W-:Y:S01]  /*1730*/  IMAD.MOV.U32 R11, RZ, RZ, 0x1 ;  /* 0x00000001ff0b7424 */ /* 0x000fe200078e00ff */
[----:B------:R-:W-:Y:S01]  /*1740*/  LOP3.LUT R17, R17, 0x8, RZ, 0xc0, !PT ;  /* 0x0000000811117812 */ /* 0x000fe200078ec0ff */
[----:B------:R-:W4:Y:S01]  /*1750*/  LDCU.64 UR30, c[0x0][0x348] ;  /* 0x00006900ff1e77ac */ /* 0x000f220008000a00 */
[----:B-1----:R-:W-:-:S02]  /*1760*/  UIADD3 UR4, UPT, UPT, UR15, 0x7f, URZ ;  /* 0x0000007f0f047890 */ /* 0x002fc4000fffe0ff */
[----:B------:R-:W-:Y:S02]  /*1770*/  USEL UR7, UR7, 0x2, UP1 ;  /* 0x0000000207077887 */ /* 0x000fe40008800000 */
[----:B------:R-:W-:Y:S01]  /*1780*/  USHF.R.S32.HI UR22, URZ, 0x1f, UR4 ;  /* 0x0000001fff167899 */ /* 0x000fe20008011404 */
[----:B------:R-:W-:-:S03]  /*1790*/  UMOV UR13, URZ ;  /* 0x000000ff000d7c82 */ /* 0x000fc60008000000 */
[----:B------:R-:W-:Y:S02]  /*17a0*/  ULEA.HI UR22, UR22, UR4, URZ, 0x7 ;  /* 0x0000000416167291 */ /* 0x000fe4000f8f38ff */
[----:B------:R-:W-:Y:S02]  /*17b0*/  UIADD3 UR4, UPT, UPT, UR15, -0x1, URZ ;  /* 0xffffffff0f047890 */ /* 0x000fe4000fffe0ff */
[----:B------:R-:W-:Y:S02]  /*17c0*/  USHF.R.S32.HI UR22, URZ, 0x7, UR22 ;  /* 0x00000007ff167899 */ /* 0x000fe40008011416 */
[----:B------:R-:W-:Y:S02]  /*17d0*/  UISETP.GE.U32.AND UP2, UPT, UR4, -0xff, UPT ;  /* 0xffffff010400788c */ /* 0x000fe4000bf46070 */
[----:B------:R-:W-:Y:S02]  /*17e0*/  UISETP.LT.U32.AND UP0, UPT, UR22, 0xc, UPT ;  /* 0x0000000c1600788c */ /* 0x000fe4000bf01070 */
[----:B------:R-:W-:-:S02]  /*17f0*/  UIADD3 UR15, UPT, UPT, UR15, 0xfe, URZ ;  /* 0x000000fe0f0f7890 */ /* 0x000fc4000fffe0ff */
[----:B------:R-:W-:-:S04]  /*1800*/  USEL UR21, UR22, 0xc, UP0 ;  /* 0x0000000c16157887 */ /* 0x000fc80008000000 */
[----:B------:R-:W-:Y:S02]  /*1810*/  UIADD3 UR6, UPT, UPT, UR21, -0x1, URZ ;  /* 0xffffffff15067890 */ /* 0x000fe4000fffe0ff */
[----:B------:R-:W-:Y:S02]  /*1820*/  @UP2 UIADD3 UR6, UPT, UPT, UR21, URZ, URZ ;  /* 0x000000ff15062290 */ /* 0x000fe4000fffe0ff */
[----:B------:R-:W-:Y:S02]  /*1830*/  UIADD3 UR14, UPT, UPT, UR22, -UR21, URZ ;  /* 0x80000015160e7290 */ /* 0x000fe4000fffe0ff */
[----:B------:R-:W-:Y:S02]  /*1840*/  UIADD3 UR5, UPT, UPT, UR6, 0x1, URZ ;  /* 0x0000000106057890 */ /* 0x000fe4000fffe0ff */
[----:B--2-4-:R-:W-:-:S12]  /*1850*/  UIADD3 UR6, UPT, UPT, -UR6, URZ, URZ ;  /* 0x000000ff06067290 */ /* 0x014fd8000fffe1ff */
.L_x_43:
[----:B------:R-:W-:Y:S01]  /*1860*/  UISETP.NE.AND UP0, UPT, UR37, URZ, UPT ;  /* 0x000000ff2500728c */ /* 0x000fe2000bf05270 */
[----:B------:R-:W1:Y:S08]  /*1870*/  S2UR UR37, SR_CgaCtaId ;  /* 0x00000000002579c3 */ /* 0x000e700000008800 */
[----:B------:R-:W-:Y:S05]  /*1880*/  BRA.U UP0, `(.L_x_24) ;  /* 0x0000000100347547 */ /* 0x000fea000b800000 */
[----:B------:R-:W2:Y:S01]  /*1890*/  S2R R2, SR_CgaCtaId ;  /* 0x0000000000027919 */ /* 0x000ea20000008800 */
[----:B------:R-:W-:-:S04]  /*18a0*/  MOV R3, 0x400 ;  /* 0x0000040000037802 */ /* 0x000fc80000000f00 */
[----:B--2---:R-:W-:Y:S02]  /*18b0*/  LEA R2, R2, R3, 0x18 ;  /* 0x0000000302027211 */ /* 0x004fe400078ec0ff */
[----:B------:R-:W-:-:S03]  /*18c0*/  SHF.L.U32 R3, R11, 0x1f, RZ ;  /* 0x0000001f0b037819 */ /* 0x000fc600000006ff */
[----:B------:R-:W-:-:S04]  /*18d0*/  IMAD R2, R12, 0x8, R2 ;  /* 0x000000080c027824 */ /* 0x000fc800078e0202 */
[----:B------:R-:W2:Y:S02]  /*18e0*/  SYNCS.PHASECHK.TRANS64.TRYWAIT P0, [R2+URZ+0x160], R3 ;  /* 0x00016003020075a7 */ /* 0x000ea400080011ff */
[----:B--2---:R-:W-:Y:S05]  /*18f0*/  @!P0 BRA `(.L_x_25) ;  /* 0x00000054002c8947 */ /* 0x004fea0003800000 */
.L_x_129:
[----:B------:R-:W-:Y:S01]  /*1900*/  VIADD R12, R12, 0x1 ;  /* 0x000000010c0c7836 */ /* 0x000fe20000000000 */
[----:B------:R2:W-:Y:S04]  /*1910*/  SYNCS.ARRIVE.TRANS64.A1T0 RZ, [R2+URZ+0x150], RZ ;  /* 0x000150ff02ff79a7 */ /* 0x0005e800081000ff */
[----:B------:R-:W-:-:S04]  /*1920*/  ISETP.NE.AND P0, PT, R12, 0x2, PT ;  /* 0x000000020c00780c */ /* 0x000fc80003f05270 */
[----:B------:R-:W-:Y:S02]  /*1930*/  SEL R12, R12, RZ, P0 ;  /* 0x000000ff0c0c7207 */ /* 0x000fe40000000000 */
[----:B--2---:R-:W-:-:S04]  /*1940*/  SEL R2, RZ, 0x1, P0 ;  /* 0x00000001ff027807 */ /* 0x004fc80000000000 */
[----:B------:R-:W-:-:S07]  /*1950*/  LOP3.LUT R11, R11, R2, RZ, 0x3c, !PT ;  /* 0x000000020b0b7212 */ /* 0x000fce00078e3cff */
.L_x_24:
[----:B------:R-:W-:Y:S01]  /*1960*/  UMOV UR4, 0x400 ;  /* 0x0000040000047882 */ /* 0x000fe20000000000 */
[----:B------:R-:W-:Y:S01]  /*1970*/  SHF.L.U32 R2, R15, 0x1f, RZ ;  /* 0x0000001f0f027819 */ /* 0x000fe200000006ff */
[----:B-1----:R-:W-:Y:S01]  /*1980*/  ULEA UR4, UR37, UR4, 0x18 ;  /* 0x0000000425047291 */ /* 0x002fe2000f8ec0ff */
[----:B------:R-:W-:Y:S01]  /*1990*/  R2UR UR35, R16 ;  /* 0x00000000102372ca */ /* 0x000fe200000e0000 */
[----:B------:R-:W-:Y:S01]  /*19a0*/  UISETP.GE.U32.AND UP0, UPT, UR15, 0xff, UPT ;  /* 0x000000ff0f00788c */ /* 0x000fe2000bf06070 */
[----:B------:R-:W-:Y:S01]  /*19b0*/  R2UR UR19, R17 ;  /* 0x00000000111372ca */ /* 0x000fe200000e0000 */
[----:B------:R-:W-:Y:S01]  /*19c0*/  ULEA UR8, UR13, UR4, 0x3 ;  /* 0x000000040d087291 */ /* 0x000fe2000f8e18ff */
[----:B------:R-:W-:-:S08]  /*19d0*/  UMOV UR23, URZ ;  /* 0x000000ff00177c82 */ /* 0x000fd00008000000 */
[----:B------:R1:W2:Y:S01]  /*19e0*/  SYNCS.PHASECHK.TRANS64.TRYWAIT P0, [UR8+0x60], R2 ;  /* 0x00006002ff0075a7 */ /* 0x0002a20008001108 */
[----:B------:R-:W-:-:S13]  /*19f0*/  R2UR UR8, R48 ;  /* 0x00000000300872ca */ /* 0x000fda00000e0000 */
[----:B------:R-:W-:Y:S01]  /*1a00*/  ULEA UR19, UR8, UR19, 0x4 ;  /* 0x0000001308137291 */ /* 0x000fe2000f8e20ff */
[----:B-1----:R-:W-:-:S05]  /*1a10*/  LEA.HI R2, R47, R47, RZ, 0x1 ;  /* 0x0000002f2f027211 */ /* 0x002fca00078f08ff */
[----:B------:R-:W-:-:S05]  /*1a20*/  IMAD.SHL.U32 R2, R2, 0x40, RZ ;  /* 0x0000004002027824 */ /* 0x000fca00078e00ff */
[----:B------:R-:W-:-:S04]  /*1a30*/  LOP3.LUT R2, R2, 0xffffff80, RZ, 0xc0, !PT ;  /* 0xffffff8002027812 */ /* 0x000fc800078ec0ff */
[----:B------:R-:W-:-:S13]  /*1a40*/  R2UR UR9, R2 ;  /* 0x00000000020972ca */ /* 0x000fda00000e0000 */
[----:B------:R-:W-:Y:S01]  /*1a50*/  ULOP3.LUT UR35, UR9, 0x40, UR35, 0xf8, !UPT ;  /* 0x0000004009237892 */ /* 0x000fe2000f8ef823 */
[----:B------:R-:W-:Y:S11]  /*1a60*/  BRA.U !UP0, `(.L_x_26) ;  /* 0x0000000108f07547 */ /* 0x000ff6000b800000 */
[----:B------:R-:W-:Y:S01]  /*1a70*/  UMOV UR29, UR6 ;  /* 0x00000006001d7c82 */ /* 0x000fe20008000000 */
[----:B------:R-:W-:Y:S01]  /*1a80*/  UMOV UR44, UR13 ;  /* 0x0000000d002c7c82 */ /* 0x000fe20008000000 */
[----:B------:R-:W-:-:S05]  /*1a90*/  UMOV UR26, 0x40 ;  /* 0x00000040001a7882 */ /* 0x000fca0000000000 */
.L_x_32:
[----:B------:R-:W-:Y:S01]  /*1aa0*/  ULEA UR33, UR44, UR4, 0x3 ;  /* 0x000000042c217291 */ /* 0x000fe2000f8e18ff */
[----:B------:R-:W-:Y:S01]  /*1ab0*/  @P5 MOV R3, 0x9000 ;  /* 0x0000900000035802 */ /* 0x000fe20000000f00 */
[----:B--2-4-:R-:W-:Y:S10]  /*1ac0*/  @P0 BRA `(.L_x_27) ;  /* 0x00000000000c0947 */ /* 0x014ff40003800000 */
[----:B------:R-:W-:-:S04]  /*1ad0*/  SHF.L.U32 R4, R15, 0x1f, RZ ;  /* 0x0000001f0f047819 */ /* 0x000fc800000006ff */
[----:B------:R-:W1:Y:S02]  /*1ae0*/  SYNCS.PHASECHK.TRANS64.TRYWAIT P0, [UR33+0x60], R4 ;  /* 0x00006004ff0075a7 */ /* 0x000e640008001121 */
[----:B-1----:R-:W-:Y:S05]  /*1af0*/  @!P0 BRA `(.L_x_28) ;  /* 0x0000005000c08947 */ /* 0x002fea0003800000 */
.L_x_27:
[----:B------:R2:W-:Y:S01]  /*1b00*/  @P5 SYNCS.ARRIVE.TRANS64 RZ, [UR33], R3 ;  /* 0x00000003ffff59a7 */ /* 0x0005e20008000021 */
[----:B------:R-:W-:Y:S02]  /*1b10*/  ULOP3.LUT UR8, UR7, 0x2, URZ, 0xfc, !UPT ;  /* 0x0000000207087892 */ /* 0x000fe4000f8efcff */
[----:B------:R-:W-:Y:S02]  /*1b20*/  UIADD3 UR29, UPT, UPT, UR29, 0x1, URZ ;  /* 0x000000011d1d7890 */ /* 0x000fe4000fffe0ff */
[----:B------:R-:W-:Y:S02]  /*1b30*/  UISETP.NE.AND UP0, UPT, UR8, 0x2, UPT ;  /* 0x000000020800788c */ /* 0x000fe4000bf05270 */
[----:B------:R-:W-:-:S07]  /*1b40*/  UISETP.NE.AND UP2, UPT, UR29, 0x1, UPT ;  /* 0x000000011d00788c */ /* 0x000fce000bf45270 */
[----:B------:R-:W-:Y:S05]  /*1b50*/  BRA.U UP0, `(.L_x_29) ;  /* 0x0000000100047547 */ /* 0x000fea000b800000 */
[----:B------:R-:W-:Y:S05]  /*1b60*/  BPT.TRAP 0x1 ;  /* 0x000000040000795c */ /* 0x000fea0000300000 */
.L_x_29:
[----:B------:R-:W-:Y:S04]  /*1b70*/  BSSY.RECONVERGENT B0, `(.L_x_30) ;  /* 0x0000003000007945 */ /* 0x000fe80003800200 */
[----:B------:R-:W-:Y:S05]  /*1b80*/  @!P4 BRA `(.L_x_31) ;  /* 0x000000000004c947 */ /* 0x000fea0003800000 */
[----:B------:R-:W-:Y:S05]  /*1b90*/  BPT.TRAP 0x1 ;  /* 0x000000040000795c */ /* 0x000fea0000300000 */
.L_x_31:
[----:B------:R-:W-:Y:S05]  /*1ba0*/  BSYNC.RECONVERGENT B0 ;  /* 0x0000000000007941 */ /* 0x000fea0003800200 */
.L_x_30:
[----:B------:R-:W-:Y:S02]  /*1bb0*/  UIADD3 UR13, UPT, UPT, UR44, 0x1, URZ ;  /* 0x000000012c0d7890 */ /* 0x000fe4000fffe0ff */
[----:B------:R-:W-:Y:S02]  /*1bc0*/  ULEA UR24, UR44, UR4, 0xe ;  /* 0x000000042c187291 */ /* 0x000fe4000f8e70ff */
[----:B------:R-:W-:Y:S02]  /*1bd0*/  UISETP.NE.AND UP0, UPT, UR13, 0xc, UPT ;  /* 0x0000000c0d00788c */ /* 0x000fe4000bf05270 */
[----:B------:R-:W-:Y:S02]  /*1be0*/  UIADD3 UR42, UP1, UPT, UR30, 0x80, URZ ;  /* 0x000000801e2a7890 */ /* 0x000fe4000ff3e0ff */
[----:B------:R-:W-:Y:S02]  /*1bf0*/  USEL UR9, URZ, 0x1, UP0 ;  /* 0x00000001ff097887 */ /* 0x000fe40008000000 */
[----:B------:R-:W-:-:S02]  /*1c00*/  USEL UR13, UR13, URZ, UP0 ;  /* 0x000000ff0d0d7287 */ /* 0x000fc40008000000 */
[----:B------:R-:W-:Y:S02]  /*1c10*/  UIADD3 UR40, UP0, UPT, UR30, 0x180, URZ ;  /* 0x000001801e287890 */ /* 0x000fe4000ff1e0ff */
[----:B------:R-:W-:Y:S01]  /*1c20*/  ULEA UR8, UR13, UR4, 0x3 ;  /* 0x000000040d087291 */ /* 0x000fe2000f8e18ff */
[----:B------:R-:W-:Y:S01]  /*1c30*/  LOP3.LUT R15, R15, UR9, RZ, 0x3c, !PT ;  /* 0x000000090f0f7c12 */ /* 0x000fe2000f8e3cff */
[----:B------:R-:W-:Y:S02]  /*1c40*/  UIADD3 UR34, UPT, UPT, UR26, -0x40, URZ ;  /* 0xffffffc01a227890 */ /* 0x000fe4000fffe0ff */
[----:B------:R-:W-:Y:S01]  /*1c50*/  ULOP3.LUT UR33, UR33, 0xfefffff8, URZ, 0xc0, !UPT ;  /* 0xfefffff821217892 */ /* 0x000fe2000f8ec0ff */
[----:B-1----:R-:W-:Y:S01]  /*1c60*/  SHF.L.U32 R2, R15, 0x1f, RZ ;  /* 0x0000001f0f027819 */ /* 0x002fe200000006ff */
[----:B------:R-:W-:Y:S02]  /*1c70*/  UIADD3.X UR43, UPT, UPT, URZ, UR31, URZ, UP1, !UPT ;  /* 0x0000001fff2b7290 */ /* 0x000fe40008ffe4ff */
[----:B------:R-:W-:Y:S01]  /*1c80*/  UIADD3 UR32, UPT, UPT, UR24, 0x1300, URZ ;  /* 0x0000130018207890 */ /* 0x000fe2000fffe0ff */
[----:B------:R1:W4:Y:S01]  /*1c90*/  SYNCS.PHASECHK.TRANS64.TRYWAIT P0, [UR8+0x60], R2 ;  /* 0x00006002ff0075a7 */ /* 0x0003220008001108 */
[----:B------:R-:W-:-:S02]  /*1ca0*/  ULEA UR8, UR44, UR4, 0xb ;  /* 0x000000042c087291 */ /* 0x000fc4000f8e58ff */
[----:B------:R-:W-:Y:S02]  /*1cb0*/  UIADD3 UR24, UPT, UPT, UR24, 0x3300, URZ ;  /* 0x0000330018187890 */ /* 0x000fe4000fffe0ff */
[----:B------:R-:W-:Y:S02]  /*1cc0*/  UIADD3.X UR41, UPT, UPT, URZ, UR31, URZ, UP0, !UPT ;  /* 0x0000001fff297290 */ /* 0x000fe400087fe4ff */
[----:B------:R-:W-:Y:S02]  /*1cd0*/  UIADD3 UR16, UPT, UPT, UR8, 0x31300, URZ ;  /* 0x0003130008107890 */ /* 0x000fe4000fffe0ff */
[----:B------:R-:W-:Y:S01]  /*1ce0*/  UIADD3 UR8, UPT, UPT, UR8, 0x31700, URZ ;  /* 0x0003170008087890 */ /* 0x000fe2000fffe0ff */
[----:B------:R-:W-:Y:S01]  /*1cf0*/  UMOV UR38, 0x0 ;  /* 0x0000000000267882 */ /* 0x000fe20000000000 */
[----:B------:R-:W-:Y:S01]  /*1d00*/  UMOV UR39, 0x10000000 ;  /* 0x1000000000277882 */ /* 0x000fe20000000000 */
[----:B------:R-:W-:Y:S01]  /*1d10*/  UMOV UR27, UR35 ;  /* 0x00000023001b7c82 */ /* 0x000fe20008000000 */
[----:B------:R-:W-:Y:S01]  /*1d20*/  UMOV UR28, UR36 ;  /* 0x00000024001c7c82 */ /* 0x000fe20008000000 */
[----:B------:R-:W-:Y:S01]  /*1d30*/  UMOV UR25, UR33 ;  /* 0x0000002100197c82 */ /* 0x000fe20008000000 */
[----:B------:R-:W-:Y:S01]  /*1d40*/  UMOV UR20, UR36 ;  /* 0x0000002400147c82 */ /* 0x000fe20008000000 */
[----:B------:R-:W-:Y:S01]  /*1d50*/  UMOV UR17, UR33 ;  /* 0x0000002100117c82 */ /* 0x000fe20008000000 */
[----:B------:R-:W-:Y:S01]  /*1d60*/  UMOV UR18, UR34 ;  /* 0x0000002200127c82 */ /* 0x000fe20008000000 */
[----:B------:R-:W-:Y:S01]  /*1d70*/  UTMALDG.3D.2CTA [UR32], [UR42], desc[UR38] ;  /* 0x000026202a0075b4 */ /* 0x000fe20008211000 */
[----:B------:R-:W-:Y:S01]  /*1d80*/  UMOV UR10, UR26 ;  /* 0x0000001a000a7c82 */ /* 0x000fe20008000000 */
[----:B------:R-:W-:Y:S01]  /*1d90*/  UMOV UR11, UR19 ;  /* 0x00000013000b7c82 */ /* 0x000fe20008000000 */
[----:B------:R-:W-:Y:S01]  /*1da0*/  UMOV UR12, UR36 ;  /* 0x00000024000c7c82 */ /* 0x000fe20008000000 */
[----:B------:R-:W-:Y:S01]  /*1db0*/  UMOV UR9, UR33 ;  /* 0x0000002100097c82 */ /* 0x000fe20008000000 */
[----:B------:R-:W-:Y:S01]  /*1dc0*/  UMOV UR23, UR5 ;  /* 0x0000000500177c82 */ /* 0x000fe20008000000 */
[----:B------:R-:W-:Y:S01]  /*1dd0*/  UMOV UR44, UR13 ;  /* 0x0000000d002c7c82 */ /* 0x000fe20008000000 */
[----:B------:R2:W-:Y:S01]  /*1de0*/  UTMALDG.3D.2CTA [UR24], [UR42], desc[UR38] ;  /* 0x000026182a0075b4 */ /* 0x0005e20008211000 */
[----:B------:R1:W-:Y:S01]  /*1df0*/  UTMALDG.3D.2CTA [UR16], [UR40], desc[UR38] ;  /* 0x00002610280075b4 */ /* 0x0003e20008211000 */
[----:B------:R1:W-:Y:S01]  /*1e00*/  UTMALDG.3D.2CTA [UR8], [UR40], desc[UR38] ;  /* 0x00002608280075b4 */ /* 0x0003e20008211000 */
[----:B--2---:R-:W-:Y:S01]  /*1e10*/  UIADD3 UR26, UPT, UPT, UR26, 0x80, URZ ;  /* 0x000000801a1a7890 */ /* 0x004fe2000fffe0ff */
[----:B-1----:R-:W-:Y:S11]  /*1e20*/  BRA.U UP2, `(.L_x_32) ;  /* 0xfffffffd021c7547 */ /* 0x002ff6000b83ffff */
.L_x_26:
[----:B------:R-:W-:Y:S01]  /*1e30*/  ULEA UR8, UR13, UR4, 0x3 ;  /* 0x000000040d087291 */ /* 0x000fe2000f8e18ff */
[----:B------:R-:W-:Y:S01]  /*1e40*/  SHF.L.U32 R2, R15, 0x1f, RZ ;  /* 0x0000001f0f027819 */ /* 0x000fe200000006ff */
[----:B------:R-:W-:Y:S01]  /*1e50*/  @!P1 SYNCS.ARRIVE.TRANS64.A1T0 RZ, [UR4+0xe8], RZ ;  /* 0x0000e8ffffff99a7 */ /* 0x000fe20008100004 */
[----:B------:R-:W-:-:S06]  /*1e60*/  UISETP.GT.AND UP0, UPT, UR22, UR21, UPT ;  /* 0x000000151600728c */ /* 0x000fcc000bf04270 */
[----:B--2-4-:R1:W2:Y:S03]  /*1e70*/  SYNCS.PHASECHK.TRANS64.TRYWAIT P0, [UR8+0x60], R2 ;  /* 0x00006002ff0075a7 */ /* 0x0142a60008001108 */
[----:B------:R-:W-:Y:S05]  /*1e80*/  BRA.U !UP0, `(.L_x_33) ;  /* 0x0000000108e87547 */ /* 0x000fea000b800000 */
[----:B------:R-:W-:Y:S01]  /*1e90*/  UIADD3 UR29, UPT, UPT, UR14, UR23, URZ ;  /* 0x000000170e1d7290 */ /* 0x000fe2000fffe0ff */
[----:B------:R-:W-:-:S11]  /*1ea0*/  UMOV UR44, UR13 ;  /* 0x0000000d002c7c82 */ /* 0x000fd60008000000 */
.L_x_39:
[----:B------:R-:W-:Y:S01]  /*1eb0*/  ULEA UR33, UR44, UR4, 0x3 ;  /* 0x000000042c217291 */ /* 0x000fe2000f8e18ff */
[----:B--2---:R-:W-:Y:S01]  /*1ec0*/  @P5 MOV R3, 0x9000 ;  /* 0x0000900000035802 */ /* 0x004fe20000000f00 */
[----:B-12---:R-:W-:Y:S10]  /*1ed0*/  @P0 BRA `(.L_x_34) ;  /* 0x00000000000c0947 */ /* 0x006ff40003800000 */
[----:B------:R-:W-:-:S04]  /*1ee0*/  SHF.L.U32 R4, R15, 0x1f, RZ ;  /* 0x0000001f0f047819 */ /* 0x000fc800000006ff */
[----:B------:R-:W2:Y:S02]  /*1ef0*/  SYNCS.PHASECHK.TRANS64.TRYWAIT P0, [UR33+0x60], R4 ;  /* 0x00006004ff0075a7 */ /* 0x000ea40008001121 */
[----:B--2---:R-:W-:Y:S05]  /*1f00*/  @!P0 BRA `(.L_x_35) ;  /* 0x0000004c00d48947 */ /* 0x004fea0003800000 */
.L_x_34:
[----:B------:R2:W-:Y:S01]  /*1f10*/  @P5 SYNCS.ARRIVE.TRANS64 RZ, [UR33], R3 ;  /* 0x00000003ffff59a7 */ /* 0x0005e20008000021 */
[----:B------:R-:W-:-:S04]  /*1f20*/  ULOP3.LUT UR8, UR7, 0x2, URZ, 0xfc, !UPT ;  /* 0x0000000207087892 */ /* 0x000fc8000f8efcff */
[----:B------:R-:W-:-:S09]  /*1f30*/  UISETP.NE.AND UP0, UPT, UR8, 0x2, UPT ;  /* 0x000000020800788c */ /* 0x000fd2000bf05270 */
[----:B------:R-:W-:Y:S05]  /*1f40*/  BRA.U UP0, `(.L_x_36) ;  /* 0x0000000100047547 */ /* 0x000fea000b800000 */
[----:B------:R-:W-:Y:S05]  /*1f50*/  BPT.TRAP 0x1 ;  /* 0x000000040000795c */ /* 0x000fea0000300000 */
.L_x_36:
[----:B------:R-:W-:Y:S04]  /*1f60*/  BSSY.RECONVERGENT B0, `(.L_x_37) ;  /* 0x0000003000007945 */ /* 0x000fe80003800200 */
[----:B------:R-:W-:Y:S05]  /*1f70*/  @!P4 BRA `(.L_x_38) ;  /* 0x000000000004c947 */ /* 0x000fea0003800000 */
[----:B------:R-:W-:Y:S05]  /*1f80*/  BPT.TRAP 0x1 ;  /* 0x000000040000795c */ /* 0x000fea0000300000 */
.L_x_38:
[----:B------:R-:W-:Y:S05]  /*1f90*/  BSYNC.RECONVERGENT B0 ;  /* 0x0000000000007941 */ /* 0x000fea0003800200 */
.L_x_37:
[----:B------:R-:W-:Y:S02]  /*1fa0*/  UIADD3 UR13, UPT, UPT, UR44, 0x1, URZ ;  /* 0x000000012c0d7890 */ /* 0x000fe4000fffe0ff */
[----:B------:R-:W-:Y:S02]  /*1fb0*/  ULEA UR24, UR44, UR4, 0xe ;  /* 0x000000042c187291 */ /* 0x000fe4000f8e70ff */
[----:B------:R-:W-:Y:S02]  /*1fc0*/  UISETP.NE.AND UP0, UPT, UR13, 0xc, UPT ;  /* 0x0000000c0d00788c */ /* 0x000fe4000bf05270 */
[----:B------:R-:W-:Y:S02]  /*1fd0*/  UIADD3 UR42, UP1, UPT, UR30, 0x80, URZ ;  /* 0x000000801e2a7890 */ /* 0x000fe4000ff3e0ff */
[----:B------:R-:W-:Y:S02]  /*1fe0*/  USEL UR9, URZ, 0x1, UP0 ;  /* 0x00000001ff097887 */ /* 0x000fe40008000000 */
[----:B------:R-:W-:-:S02]  /*1ff0*/  USEL UR13, UR13, URZ, UP0 ;  /* 0x000000ff0d0d7287 */ /* 0x000fc40008000000 */
[----:B------:R-:W-:Y:S02]  /*2000*/  USHF.L.U32 UR34, UR23, 0x7, URZ ;  /* 0x0000000717227899 */ /* 0x000fe400080006ff */
[----:B------:R-:W-:Y:S01]  /*2010*/  ULEA UR8, UR13, UR4, 0x3 ;  /* 0x000000040d087291 */ /* 0x000fe2000f8e18ff */
[----:B------:R-:W-:Y:S01]  /*2020*/  LOP3.LUT R15, R15, UR9, RZ, 0x3c, !PT ;  /* 0x000000090f0f7c12 */ /* 0x000fe2000f8e3cff */
[----:B------:R-:W-:Y:S02]  /*2030*/  UIADD3 UR40, UP0, UPT, UR30, 0x180, URZ ;  /* 0x000001801e287890 */ /* 0x000fe4000ff1e0ff */
[----:B------:R-:W-:Y:S01]  /*2040*/  ULOP3.LUT UR33, UR33, 0xfefffff8, URZ, 0xc0, !UPT ;  /* 0xfefffff821217892 */ /* 0x000fe2000f8ec0ff */
[----:B-1----:R-:W-:Y:S01]  /*2050*/  SHF.L.U32 R2, R15, 0x1f, RZ ;  /* 0x0000001f0f027819 */ /* 0x002fe200000006ff */
[----:B------:R-:W-:Y:S02]  /*2060*/  UIADD3.X UR43, UPT, UPT, URZ, UR31, URZ, UP1, !UPT ;  /* 0x0000001fff2b7290 */ /* 0x000fe40008ffe4ff */
[----:B------:R-:W-:Y:S01]  /*2070*/  UIADD3 UR32, UPT, UPT, UR24, 0x1300, URZ ;  /* 0x0000130018207890 */ /* 0x000fe2000fffe0ff */
[----:B------:R4:W1:Y:S01]  /*2080*/  SYNCS.PHASECHK.TRANS64.TRYWAIT P0, [UR8+0x60], R2 ;  /* 0x00006002ff0075a7 */ /* 0x0008620008001108 */
[----:B------:R-:W-:-:S02]  /*2090*/  ULEA UR8, UR44, UR4, 0xb ;  /* 0x000000042c087291 */ /* 0x000fc4000f8e58ff */
[----:B------:R-:W-:Y:S02]  /*20a0*/  UIADD3 UR26, UPT, UPT, UR34, 0x40, URZ ;  /* 0x00000040221a7890 */ /* 0x000fe4000fffe0ff */
        /* <DEDUP_REMOVED lines=12> */
[----:B------:R4:W-:Y:S01]  /*2170*/  UTMALDG.3D.2CTA [UR32], [UR42], desc[UR38] ;  /* 0x000026202a0075b4 */ /* 0x0009e20008211000 */
[----:B------:R-:W-:Y:S01]  /*2180*/  UMOV UR11, UR19 ;  /* 0x00000013000b7c82 */ /* 0x000fe20008000000 */
[----:B------:R-:W-:Y:S01]  /*2190*/  UMOV UR12, UR36 ;  /* 0x00000024000c7c82 */ /* 0x000fe20008000000 */
[----:B------:R-:W-:Y:S01]  /*21a0*/  UMOV UR9, UR33 ;  /* 0x0000002100097c82 */ /* 0x000fe20008000000 */
[----:B------:R-:W-:Y:S01]  /*21b0*/  UMOV UR10, UR26 ;  /* 0x0000001a000a7c82 */ /* 0x000fe20008000000 */
[----:B------:R-:W-:Y:S01]  /*21c0*/  UIADD3 UR23, UPT, UPT, UR23, 0x1, URZ ;  /* 0x0000000117177890 */ /* 0x000fe2000fffe0ff */
[----:B------:R-:W-:Y:S01]  /*21d0*/  UMOV UR44, UR13 ;  /* 0x0000000d002c7c82 */ /* 0x000fe20008000000 */
[----:B------:R4:W-:Y:S02]  /*21e0*/  UTMALDG.3D.2CTA [UR24], [UR42], desc[UR38] ;  /* 0x000026182a0075b4 */ /* 0x0009e40008211000 */
[----:B------:R-:W-:Y:S01]  /*21f0*/  UISETP.NE.AND UP0, UPT, UR23, UR29, UPT ;  /* 0x0000001d1700728c */ /* 0x000fe2000bf05270 */
[----:B------:R4:W-:Y:S01]  /*2200*/  UTMALDG.3D.2CTA [UR16], [UR40], desc[UR38] ;  /* 0x00002610280075b4 */ /* 0x0009e20008211000 */
[----:B------:R4:W-:Y:S07]  /*2210*/  UTMALDG.3D.2CTA [UR8], [UR40], desc[UR38] ;  /* 0x00002608280075b4 */ /* 0x0009ee0008211000 */
[----:B----4-:R-:W-:Y:S05]  /*2220*/  BRA.U UP0, `(.L_x_39) ;  /* 0xfffffffd00207547 */ /* 0x010fea000b83ffff */
.L_x_33:
[C---:B-1----:R-:W-:Y:S01]  /*2230*/  LEA R2, R14.reuse, UR4, 0x3 ;  /* 0x000000040e027c11 */ /* 0x042fe2000f8e18ff */
[----:B------:R-:W-:Y:S01]  /*2240*/  NOP ;  /* 0x0000000000007918 */ /* 0x000fe20000000000 */
[----:B--2---:R-:W-:Y:S02]  /*2250*/  SHF.L.U32 R3, R13, 0x1f, RZ ;  /* 0x0000001f0d037819 */ /* 0x004fe400000006ff */
[----:B------:R-:W-:Y:S02]  /*2260*/  LEA R4, R14, UR4, 0x4 ;  /* 0x000000040e047c11 */ /* 0x000fe4000f8e20ff */
[----:B------:R-:W1:Y:S02]  /*2270*/  SYNCS.PHASECHK.TRANS64.TRYWAIT P0, [R2+URZ+0xf0], R3 ;  /* 0x0000f003020075a7 */ /* 0x000e6400080011ff */
[----:B-1----:R-:W-:Y:S05]  /*2280*/  @!P0 BRA `(.L_x_40) ;  /* 0x0000004c000c8947 */ /* 0x002fea0003800000 */
.L_x_132:
[----:B------:R-:W2:Y:S01]  /*2290*/  LDS.128 R4, [R4+0x180] ;  /* 0x0001800004047984 */ /* 0x000ea20000000c00 */
[----:B------:R-:W-:Y:S01]  /*22a0*/  ISETP.GE.AND P0, PT, R22, 0x1, PT ;  /* 0x000000011600780c */ /* 0x000fe20003f06270 */
[----:B-1----:R-:W-:Y:S01]  /*22b0*/  VIADD R2, R2, 0x100 ;  /* 0x0000010002027836 */ /* 0x002fe20000000000 */
[----:B------:R-:W-:Y:S01]  /*22c0*/  @!PT LDS RZ, [RZ] ;  /* 0x00000000fffff984 */ /* 0x000fe20000000800 */
[----:B------:R-:W-:Y:S01]  /*22d0*/  @!PT LDS RZ, [RZ] ;  /* 0x00000000fffff984 */ /* 0x000fe20000000800 */
[----:B------:R-:W-:Y:S01]  /*22e0*/  @!PT LDS RZ, [RZ] ;  /* 0x00000000fffff984 */ /* 0x000fe20000000800 */
[----:B------:R-:W-:Y:S01]  /*22f0*/  @!PT LDS RZ, [RZ] ;  /* 0x00000000fffff984 */ /* 0x000fe20000000800 */
[----:B------:R1:W-:Y:S06]  /*2300*/  MEMBAR.ALL.CTA ;  /* 0x0000000000007992 */ /* 0x0003ec0000008000 */
[----:B-1----:R-:W1:Y:S01]  /*2310*/  FENCE.VIEW.ASYNC.S ;  /* 0x00000000000073c6 */ /* 0x002e620000000000 */
[----:B------:R-:W-:-:S04]  /*2320*/  PRMT R2, RZ, 0x654, R2 ;  /* 0x00000654ff027816 */ /* 0x000fc80000000002 */
[----:B-1----:R1:W-:Y:S01]  /*2330*/  SYNCS.ARRIVE.TRANS64.RED.A1T0 RZ, [R2+URZ], RZ ;  /* 0x000000ff02ff79a7 */ /* 0x0023e200081004ff */
[----:B--2---:R-:W-:-:S13]  /*2340*/  LOP3.LUT P2, RZ, R6, 0x1, RZ, 0xc0, !PT ;  /* 0x0000000106ff7812 */ /* 0x004fda000784c0ff */
[----:B------:R-:W-:Y:S01]  /*2350*/  @P2 SHF.R.U32.HI R3, RZ, 0x10, R5 ;  /* 0x00000010ff032819 */ /* 0x000fe20000011605 */
[----:B------:R-:W-:Y:S01]  /*2360*/  VOTEU.ANY UP0, P2 ;  /* 0x0000000000ff7886 */ /* 0x000fe20001000100 */
[----:B------:R-:W-:Y:S02]  /*2370*/  @P2 MOV R10, R4 ;  /* 0x00000004000a2202 */ /* 0x000fe40000000f00 */
[----:B------:R-:W-:Y:S02]  /*2380*/  @P2 R2UR.BROADCAST UR8, R3 ;  /* 0x00000000030822ca */ /* 0x000fe400008e0000 */
[----:B------:R-:W-:-:S11]  /*2390*/  @P2 LOP3.LUT R9, R5, 0xffff, RZ, 0xc0, !PT ;  /* 0x0000ffff05092812 */ /* 0x000fd600078ec0ff */
[----:B------:R-:W-:Y:S01]  /*23a0*/  @UP0 UMOV UR36, UR8 ;  /* 0x0000000800240c82 */ /* 0x000fe20008000000 */
[----:B-1----:R-:W-:Y:S05]  /*23b0*/  @!P0 BRA `(.L_x_41) ;  /* 0x0000000000b88947 */ /* 0x002fea0003800000 */
[----:B------:R-:W3:Y:S01]  /*23c0*/  LDC.64 R4, c[0x0][0xb18] ;  /* 0x0002c600ff047b82 */ /* 0x000ee20000000a00 */
[----:B------:R-:W-:-:S07]  /*23d0*/  ISETP.NE.AND P3, PT, R22, 0x1, PT ;  /* 0x000000011600780c */ /* 0x000fce0003f65270 */
[----:B------:R-:W1:Y:S08]  /*23e0*/  LDC.64 R6, c[0x0][0xb10] ;  /* 0x0002c400ff067b82 */ /* 0x000e700000000a00 */
[----:B------:R-:W2:Y:S08]  /*23f0*/  LDC R18, c[0x0][0xb20] ;  /* 0x0002c800ff127b82 */ /* 0x000eb00000000800 */
[----:B------:R-:W4:Y:S01]  /*2400*/  LDC R19, c[0x0][0xb0c] ;  /* 0x0002c300ff137b82 */ /* 0x000f220000000800 */
[----:B---3--:R-:W-:Y:S01]  /*2410*/  IMAD.HI.U32 R21, R0, R5, RZ ;  /* 0x0000000500157227 */ /* 0x008fe200078e00ff */
[----:B------:R-:W-:-:S03]  /*2420*/  ISETP.NE.AND P0, PT, R4, 0x1, PT ;  /* 0x000000010400780c */ /* 0x000fc60003f05270 */
[----:B------:R-:W-:-:S03]  /*2430*/  IMAD.HI.U32 R5, R9, R5, RZ ;  /* 0x0000000509057227 */ /* 0x000fc600078e00ff */
[----:B------:R-:W3:Y:S01]  /*2440*/  LDC.64 R2, c[0x0][0xb28] ;  /* 0x0002ca00ff027b82 */ /* 0x000ee20000000a00 */
[----:B-1----:R-:W-:-:S04]  /*2450*/  IMAD.HI.U32 R23, R8, R6, RZ ;  /* 0x0000000608177227 */ /* 0x002fc800078e00ff */
[----:B------:R-:W-:Y:S01]  /*2460*/  IMAD.HI.U32 R24, R10, R6, RZ ;  /* 0x000000060a187227 */ /* 0x000fe200078e00ff */
[----:B------:R-:W-:Y:S02]  /*2470*/  SHF.R.U32.HI R23, RZ, R7, R23 ;  /* 0x00000007ff177219 */ /* 0x000fe40000011617 */
[-C--:B--2---:R-:W-:Y:S02]  /*2480*/  SHF.R.U32.HI R21, RZ, R18.reuse, R21 ;  /* 0x00000012ff157219 */ /* 0x084fe40000011615 */
[----:B------:R-:W-:Y:S02]  /*2490*/  SHF.R.U32.HI R5, RZ, R18, R5 ;  /* 0x00000012ff057219 */ /* 0x000fe40000011605 */
[----:B------:R-:W-:Y:S02]  /*24a0*/  SEL R21, R0, R21, !P0 ;  /* 0x0000001500157207 */ /* 0x000fe40004000000 */
[----:B------:R-:W-:Y:S02]  /*24b0*/  SHF.R.U32.HI R24, RZ, R7, R24 ;  /* 0x00000007ff187219 */ /* 0x000fe40000011618 */
[----:B----4-:R-:W-:-:S02]  /*24c0*/  ISETP.NE.AND P1, PT, R19, 0x1, PT ;  /* 0x000000011300780c */ /* 0x010fc40003f25270 */
[----:B------:R-:W-:Y:S02]  /*24d0*/  SEL R5, R9, R5, !P0 ;  /* 0x0000000509057207 */ /* 0x000fe40004000000 */
[----:B------:R-:W-:Y:S02]  /*24e0*/  SEL R23, R8, R23, !P1 ;  /* 0x0000001708177207 */ /* 0x000fe40004800000 */
[----:B------:R-:W-:Y:S01]  /*24f0*/  SEL R24, R10, R24, !P1 ;  /* 0x000000180a187207 */ /* 0x000fe20004800000 */
[----:B---3--:R-:W-:-:S04]  /*2500*/  IMAD.HI.U32 R20, R21, R2, RZ ;  /* 0x0000000215147227 */ /* 0x008fc800078e00ff */
        /* <DEDUP_REMOVED lines=10> */
[----:B------:R-:W-:-:S04]  /*25b0*/  @!P0 IMAD.HI.U32 R7, R24, R2, RZ ;  /* 0x0000000218078227 */ /* 0x000fc800078e00ff */
[----:B------:R-:W-:Y:S01]  /*25c0*/  IMAD.MOV R2, RZ, RZ, -R6 ;  /* 0x000000ffff027224 */ /* 0x000fe200078e0a06 */
[----:B------:R-:W-:Y:S02]  /*25d0*/  @!P0 SHF.R.U32.HI R3, RZ, R3, R7 ;  /* 0x00000003ff038219 */ /* 0x000fe40000011607 */
[----:B------:R-:W-:Y:S01]  /*25e0*/  IADD3 R7, PT, PT, -R5, RZ, RZ ;  /* 0x000000ff05077210 */ /* 0x000fe20007ffe1ff */
[----:B------:R-:W-:Y:S01]  /*25f0*/  IMAD R2, R22, R2, R5 ;  /* 0x0000000216027224 */ /* 0x000fe200078e0205 */
        /* <DEDUP_REMOVED lines=10> */
.L_x_41:
[----:B------:R-:W1:Y:S02]  /*26a0*/  LDCU UR8, c[0x0][0xb30] ;  /* 0x00016600ff0877ac */ /* 0x000e640008000800 */
[----:B-1----:R-:W-:-:S09]  /*26b0*/  UISETP.NE.AND UP0, UPT, UR8, 0x1, UPT ;  /* 0x000000010800788c */ /* 0x002fd2000bf05270 */
[----:B------:R-:W-:Y:S05]  /*26c0*/  BRA.U UP0, `(.L_x_42) ;  /* 0x0000000100407547 */ /* 0x000fea000b800000 */
[----:B------:R-:W1:Y:S08]  /*26d0*/  LDC.64 R4, c[0x0][0xb10] ;  /* 0x0002c400ff047b82 */ /* 0x000e700000000a00 */
[----:B------:R-:W2:Y:S08]  /*26e0*/  LDC.64 R2, c[0x0][0xb18] ;  /* 0x0002c600ff027b82 */ /* 0x000eb00000000a00 */
[----:B------:R-:W4:Y:S08]  /*26f0*/  LDC R6, c[0x0][0xb20] ;  /* 0x0002c800ff067b82 */ /* 0x000f300000000800 */
[----:B------:R-:W3:Y:S01]  /*2700*/  LDC R7, c[0x0][0xb0c] ;  /* 0x0002c300ff077b82 */ /* 0x000ee20000000800 */
[----:B-1----:R-:W-:-:S05]  /*2710*/  IMAD.HI.U32 R4, R10, R4, RZ ;  /* 0x000000040a047227 */ /* 0x002fca00078e00ff */
[----:B------:R-:W-:Y:S01]  /*2720*/  SHF.R.U32.HI R4, RZ, R5, R4 ;  /* 0x00000005ff047219 */ /* 0x000fe20000011604 */
[----:B--2---:R-:W-:Y:S01]  /*2730*/  IMAD.HI.U32 R3, R9, R3, RZ ;  /* 0x0000000309037227 */ /* 0x004fe200078e00ff */
[----:B------:R-:W-:-:S04]  /*2740*/  ISETP.NE.AND P0, PT, R2, 0x1, PT ;  /* 0x000000010200780c */ /* 0x000fc80003f05270 */
[----:B----4-:R-:W-:-:S04]  /*2750*/  SHF.R.U32.HI R3, RZ, R6, R3 ;  /* 0x00000006ff037219 */ /* 0x010fc80000011603 */
[----:B------:R-:W-:Y:S02]  /*2760*/  SEL R3, R9, R3, !P0 ;  /* 0x0000000309037207 */ /* 0x000fe40004000000 */
[----:B---3--:R-:W-:-:S04]  /*2770*/  ISETP.NE.AND P1, PT, R7, 0x1, PT ;  /* 0x000000010700780c */ /* 0x008fc80003f25270 */
[----:B------:R-:W-:-:S05]  /*2780*/  SEL R4, R10, R4, !P1 ;  /* 0x000000040a047207 */ /* 0x000fca0004800000 */
[----:B------:R-:W-:Y:S02]  /*2790*/  IMAD.IADD R5, R3, 0x1, -R4 ;  /* 0x0000000103057824 */ /* 0x000fe400078e0a04 */
[----:B------:R-:W-:Y:S02]  /*27a0*/  IMAD.IADD R3, R4, 0x1, -R3 ;  /* 0x0000000104037824 */ /* 0x000fe400078e0a03 */
[----:B------:R-:W-:Y:S02]  /*27b0*/  IMAD R10, R5, R7, R10 ;  /* 0x00000007050a7224 */ /* 0x000fe400078e020a */
[----:B------:R-:W-:-:S07]  /*27c0*/  IMAD R9, R3, R2, R9 ;  /* 0x0000000203097224 */ /* 0x000fce00078e0209 */
.L_x_42:
[----:B------:R-:W-:Y:S01]  /*27d0*/  VIADD R14, R14, 0x1 ;  /* 0x000000010e0e7836 */ /* 0x000fe20000000000 */
[----:B------:R-:W-:Y:S01]  /*27e0*/  PLOP3.LUT P1, PT, PT, PT, PT, 0x80, 0x8 ;  /* 0x000000000008781c */ /* 0x000fe20003f2f070 */
[----:B------:R-:W-:Y:S02]  /*27f0*/  IMAD.IADD R47, R10, 0x1, R46 ;  /* 0x000000010a2f7824 */ /* 0x000fe400078e022e */
[----:B------:R-:W-:Y:S01]  /*2800*/  IMAD.IADD R48, R9, 0x1, R31 ;  /* 0x0000000109307824 */ /* 0x000fe200078e021f */
[----:B------:R-:W-:-:S04]  /*2810*/  ISETP.NE.AND P0, PT, R14, 0x2, PT ;  /* 0x000000020e00780c */ /* 0x000fc80003f05270 */
[----:B------:R-:W-:Y:S02]  /*2820*/  SEL R2, RZ, 0x1, P0 ;  /* 0x00000001ff027807 */ /* 0x000fe40000000000 */
[----:B------:R-:W-:Y:S02]  /*2830*/  SEL R14, R14, RZ, P0 ;  /* 0x000000ff0e0e7207 */ /* 0x000fe40000000000 */
[----:B------:R-:W-:Y:S01]  /*2840*/  LOP3.LUT R13, R13, R2, RZ, 0x3c, !PT ;  /* 0x000000020d0d7212 */ /* 0x000fe200078e3cff */
[----:B------:R-:W-:Y:S06]  /*2850*/  @P2 BRA `(.L_x_43) ;  /* 0xfffffff000002947 */ /* 0x000fec000383ffff */
[----:B------:R-:W-:Y:S01]  /*2860*/  UIADD3 UR4, UPT, UPT, UR4, 0x60, URZ ;  /* 0x0000006004047890 */ /* 0x000fe2000fffe0ff */
[----:B------:R-:W-:-:S03]  /*2870*/  SHF.L.U32 R2, R15, 0x1f, RZ ;  /* 0x0000001f0f027819 */ /* 0x000fc600000006ff */
[----:B------:R-:W-:-:S09]  /*2880*/  ULEA UR5, UR13, UR4, 0x3 ;  /* 0x000000040d057291 */ /* 0x000fd2000f8e18ff */
[----:B------:R-:W1:Y:S02]  /*2890*/  SYNCS.PHASECHK.TRANS64.TRYWAIT P0, [UR5], R2 ;  /* 0x00000002ff0075a7 */ /* 0x000e640008001105 */
[----:B-1----:R-:W-:Y:S05]  /*28a0*/  @!P0 BRA `(.L_x_44) ;  /* 0x0000004400988947 */ /* 0x002fea0003800000 */
.L_x_134:
[----:B------:R-:W-:-:S04]  /*28b0*/  UIADD3 UR6, UPT, UPT, UR13, 0x1, URZ ;  /* 0x000000010d067890 */ /* 0x000fc8000fffe0ff */
[----:B------:R-:W-:-:S04]  /*28c0*/  UISETP.NE.AND UP0, UPT, UR6, 0xc, UPT ;  /* 0x0000000c0600788c */ /* 0x000fc8000bf05270 */
[----:B------:R-:W-:Y:S02]  /*28d0*/  USEL UR7, URZ, 0x1, UP0 ;  /* 0x00000001ff077887 */ /* 0x000fe40008000000 */
[----:B------:R-:W-:-:S04]  /*28e0*/  USEL UR6, UR6, URZ, UP0 ;  /* 0x000000ff06067287 */ /* 0x000fc80008000000 */
[----:B------:R-:W-:Y:S01]  /*28f0*/  ULEA UR5, UR6, UR4, 0x3 ;  /* 0x0000000406057291 */ /* 0x000fe2000f8e18ff */
[----:B-1----:R-:W-:-:S04]  /*2900*/  LOP3.LUT R2, R15, UR7, RZ, 0x3c, !PT ;  /* 0x000000070f027c12 */ /* 0x002fc8000f8e3cff */
[----:B------:R-:W-:-:S04]  /*2910*/  SHF.L.U32 R3, R2, 0x1f, RZ ;  /* 0x0000001f02037819 */ /* 0x000fc800000006ff */
[----:B------:R-:W1:Y:S02]  /*2920*/  SYNCS.PHASECHK.TRANS64.TRYWAIT P0, [UR5], R3 ;  /* 0x00000003ff0075a7 */ /* 0x000e640008001105 */
[----:B-1----:R-:W-:Y:S05]  /*2930*/  @!P0 BRA `(.L_x_45) ;  /* 0x00000044008c8947 */ /* 0x002fea0003800000 */
.L_x_136:
[----:B------:R-:W-:-:S04]  /*2940*/  UIADD3 UR6, UPT, UPT, UR6, 0x1, URZ ;  /* 0x0000000106067890 */ /* 0x000fc8000fffe0ff */
[----:B------:R-:W-:-:S04]  /*2950*/  UISETP.NE.AND UP0, UPT, UR6, 0xc, UPT ;  /* 0x0000000c0600788c */ /* 0x000fc8000bf05270 */
[----:B------:R-:W-:Y:S02]  /*2960*/  USEL UR7, URZ, 0x1, UP0 ;  /* 0x00000001ff077887 */ /* 0x000fe40008000000 */
[----:B------:R-:W-:-:S04]  /*2970*/  USEL UR6, UR6, URZ, UP0 ;  /* 0x000000ff06067287 */ /* 0x000fc80008000000 */
[----:B------:R-:W-:Y:S01]  /*2980*/  ULEA UR5, UR6, UR4, 0x3 ;  /* 0x0000000406057291 */ /* 0x000fe2000f8e18ff */
[----:B------:R-:W-:-:S04]  /*2990*/  LOP3.LUT R2, R2, UR7, RZ, 0x3c, !PT ;  /* 0x0000000702027c12 */ /* 0x000fc8000f8e3cff */
[----:B-1----:R-:W-:-:S04]  /*29a0*/  SHF.L.U32 R3, R2, 0x1f, RZ ;  /* 0x0000001f02037819 */ /* 0x002fc800000006ff */
[----:B------:R-:W1:Y:S02]  /*29b0*/  SYNCS.PHASECHK.TRANS64.TRYWAIT P0, [UR5], R3 ;  /* 0x00000003ff0075a7 */ /* 0x000e640008001105 */
[----:B-1----:R-:W-:Y:S05]  /*29c0*/  @!P0 BRA `(.L_x_46) ;  /* 0x0000004400808947 */ /* 0x002fea0003800000 */
.L_x_138:
        /* <DEDUP_REMOVED lines=9> */
.L_x_140:
        /* <DEDUP_REMOVED lines=9> */
.L_x_142:
        /* <DEDUP_REMOVED lines=9> */
.L_x_144:
        /* <DEDUP_REMOVED lines=9> */
.L_x_146:
        /* <DEDUP_REMOVED lines=9> */
.L_x_148:
        /* <DEDUP_REMOVED lines=9> */
.L_x_150:
        /* <DEDUP_REMOVED lines=9> */
.L_x_152:
        /* <DEDUP_REMOVED lines=9> */
.L_x_154:
[----:B------:R-:W-:-:S04]  /*2e50*/  UIADD3 UR6, UPT, UPT, UR6, 0x1, URZ ;  /* 0x0000000106067890 */ /* 0x000fc8000fffe0ff */
[----:B------:R-:W-:-:S04]  /*2e60*/  UISETP.NE.AND UP0, UPT, UR6, 0xc, UPT ;  /* 0x0000000c0600788c */ /* 0x000fc8000bf05270 */
[----:B------:R-:W-:Y:S02]  /*2e70*/  USEL UR5, URZ, 0x1, UP0 ;  /* 0x00000001ff057887 */ /* 0x000fe40008000000 */
[----:B------:R-:W-:-:S04]  /*2e80*/  USEL UR6, UR6, URZ, UP0 ;  /* 0x000000ff06067287 */ /* 0x000fc80008000000 */
[----:B------:R-:W-:Y:S01]  /*2e90*/  ULEA UR6, UR6, UR4, 0x3 ;  /* 0x0000000406067291 */ /* 0x000fe2000f8e18ff */
[----:B------:R-:W-:-:S04]  /*2ea0*/  LOP3.LUT R2, R2, UR5, RZ, 0x3c, !PT ;  /* 0x0000000502027c12 */ /* 0x000fc8000f8e3cff */
[----:B------:R-:W-:Y:S01]  /*2eb0*/  SHF.L.U32 R2, R2, 0x1f, RZ ;  /* 0x0000001f02027819 */ /* 0x000fe200000006ff */
[----:B-1-3--:R-:W-:-:S07]  /*2ec0*/  IMAD.U32 R0, RZ, RZ, UR6 ;  /* 0x00000006ff007e24 */ /* 0x00afce000f8e00ff */
.L_x_55:
[----:B-1----:R1:W2:Y:S02]  /*2ed0*/  SYNCS.PHASECHK.TRANS64.TRYWAIT P0, [R0+URZ], R2 ;  /* 0x00000002000075a7 */ /* 0x0022a400080011ff */
[----:B--2---:R-:W-:Y:S05]  /*2ee0*/  @!P0 NANOSLEEP.SYNCS 0x989680 ;  /* 0x009896800000895d */ /* 0x004fea0003900000 */
[----:B------:R-:W2:Y:S02]  /*2ef0*/  @!P0 SYNCS.PHASECHK.TRANS64 P0, [R0+URZ], R2 ;  /* 0x00000002000085a7 */ /* 0x000ea400080010ff */
[----:B--2---:R-:W-:Y:S05]  /*2f00*/  @P0 EXIT ;  /* 0x000000000000094d */ /* 0x004fea0003800000 */
[----:B------:R-:W-:Y:S05]  /*2f10*/  BRA `(.L_x_55) ;  /* 0xfffffffc00ec7947 */ /* 0x000fea000383ffff */
.L_x_23:
[----:B------:R-:W-:-:S04]  /*2f20*/  UISETP.NE.AND UP1, UPT, UR37, URZ, UPT ;  /* 0x000000ff2500728c */ /* 0x000fc8000bf25270 */
[----:B------:R-:W-:-:S09]  /*2f30*/  UISETP.NE.OR UP1, UPT, UR10, 0x1, UP1 ;  /* 0x000000010a00788c */ /* 0x000fd20008f25670 */
[----:B------:R-:W-:Y:S05]  /*2f40*/  BRA.U UP1, `(.L_x_56) ;  /* 0x00000005014c7547 */ /* 0x000fea000b800000 */
[----:B------:R-:W-:Y:S01]  /*2f50*/  HFMA2 R11, -RZ, RZ, 0, 0 ;  /* 0x00000000ff0b7431 */ /* 0x000fe200000001ff */
[----:B------:R-:W-:Y:S01]  /*2f60*/  ISETP.GE.U32.AND P2, PT, R10, 0x2, PT ;  /* 0x000000020a00780c */ /* 0x000fe20003f46070 */
[----:B------:R-:W-:Y:S01]  /*2f70*/  IMAD.MOV.U32 R12, RZ, RZ, 0x1 ;  /* 0x00000001ff0c7424 */ /* 0x000fe200078e00ff */
[----:B------:R-:W-:Y:S01]  /*2f80*/  CS2R R8, SRZ ;  /* 0x0000000000087805 */ /* 0x000fe2000001ff00 */
[----:B------:R-:W-:Y:S01]  /*2f90*/  IMAD.MOV.U32 R3, RZ, RZ, RZ ;  /* 0x000000ffff037224 */ /* 0x000fe200078e00ff */
[----:B------:R-:W-:Y:S01]  /*2fa0*/  UMOV UR4, 0x400 ;  /* 0x0000040000047882 */ /* 0x000fe20000000000 */
[----:B------:R-:W-:Y:S01]  /*2fb0*/  UMOV UR6, URZ ;  /* 0x000000ff00067c82 */ /* 0x000fe20008000000 */
[----:B------:R-:W-:-:S12]  /*2fc0*/  ULEA UR37, UR37, UR4, 0x18 ;  /* 0x0000000425257291 */ /* 0x000fd8000f8ec0ff */
.L_x_60:
[----:B------:R-:W-:Y:S02]  /*2fd0*/  LEA R0, R3, UR37, 0x3 ;  /* 0x0000002503007c11 */ /* 0x000fe4000f8e18ff */
[----:B------:R-:W-:-:S03]  /*2fe0*/  SHF.L.U32 R4, R8, 0x1f, RZ ;  /* 0x0000001f08047819 */ /* 0x000fc600000006ff */
[----:B------:R-:W-:Y:S01]  /*2ff0*/  VIADD R5, R0, 0x160 ;  /* 0x0000016000057836 */ /* 0x000fe20000000000 */
[----:B------:R-:W1:Y:S02]  /*3000*/  SYNCS.PHASECHK.TRANS64.TRYWAIT P0, [R0+URZ+0x150], R4 ;  /* 0x00015004000075a7 */ /* 0x000e6400080011ff */
[----:B-1----:R-:W-:Y:S05]  /*3010*/  @!P0 BRA `(.L_x_57) ;  /* 0x0000004000c48947 */ /* 0x002fea0003800000 */
.L_x_155:
[----:B------:R-:W-:Y:S01]  /*3020*/  ULEA UR5, UR6, UR37, 0x3 ;  /* 0x0000002506057291 */ /* 0x000fe2000f8e18ff */
[----:B-1----:R-:W-:Y:S01]  /*3030*/  PRMT R0, RZ, 0x654, R5 ;  /* 0x00000654ff007816 */ /* 0x002fe20000000005 */
[----:B------:R-:W-:Y:S01]  /*3040*/  @!P2 IMAD.MOV.U32 R4, RZ, RZ, 0x10 ;  /* 0x00000010ff04a424 */ /* 0x000fe200078e00ff */
[----:B------:R-:W-:Y:S01]  /*3050*/  SHF.L.U32 R5, R12, 0x1f, RZ ;  /* 0x0000001f0c057819 */ /* 0x000fe200000006ff */
[----:B------:R-:W-:Y:S01]  /*3060*/  UIADD3 UR4, UPT, UPT, UR5, 0xf0, URZ ;  /* 0x000000f005047890 */ /* 0x000fe2000fffe0ff */
[----:B------:R1:W-:Y:S05]  /*3070*/  SYNCS.ARRIVE.TRANS64.RED.A1T0 RZ, [R0+URZ], RZ ;  /* 0x000000ff00ff79a7 */ /* 0x0003ea00081004ff */
[----:B------:R-:W-:Y:S01]  /*3080*/  IMAD.U32 R6, RZ, RZ, UR4 ;  /* 0x00000004ff067e24 */ /* 0x000fe2000f8e00ff */
[----:B------:R-:W2:Y:S04]  /*3090*/  SYNCS.PHASECHK.TRANS64.TRYWAIT P0, [UR5+0x100], R5 ;  /* 0x00010005ff0075a7 */ /* 0x000ea80008001105 */
[----:B------:R-:W-:Y:S01]  /*30a0*/  PRMT R6, R10, 0x654, R6 ;  /* 0x000006540a067816 */ /* 0x000fe20000000006 */
[----:B-12---:R-:W-:Y:S06]  /*30b0*/  @!P0 BRA `(.L_x_58) ;  /* 0x0000004000b08947 */ /* 0x006fec0003800000 */
.L_x_157:
[----:B------:R-:W-:Y:S01]  /*30c0*/  ULEA UR4, UR6, UR37, 0x4 ;  /* 0x0000002506047291 */ /* 0x000fe2000f8e20ff */
[----:B------:R-:W-:Y:S01]  /*30d0*/  SEL R2, R6, R2, !P2 ;  /* 0x0000000206027207 */ /* 0x000fe20005000000 */
[----:B------:R-:W-:Y:S01]  /*30e0*/  UIADD3 UR5, UPT, UPT, UR5, 0xf0, URZ ;  /* 0x000000f005057890 */ /* 0x000fe2000fffe0ff */
[----:B-1----:R-:W-:Y:S01]  /*30f0*/  LEA R0, R11, UR37, 0x3 ;  /* 0x000000250b007c11 */ /* 0x002fe2000f8e18ff */
[----:B------:R-:W-:Y:S01]  /*3100*/  UIADD3 UR4, UPT, UPT, UR4, 0x180, URZ ;  /* 0x0000018004047890 */ /* 0x000fe2000fffe0ff */
[----:B------:R1:W-:Y:S01]  /*3110*/  @!P2 SYNCS.ARRIVE.TRANS64.RED RZ, [R2+URZ], R4 ;  /* 0x0000000402ffa9a7 */ /* 0x0003e200080004ff */
[----:B------:R-:W-:Y:S01]  /*3120*/  UIADD3 UR6, UPT, UPT, UR6, 0x1, URZ ;  /* 0x0000000106067890 */ /* 0x000fe2000fffe0ff */
[----:B------:R-:W-:-:S03]  /*3130*/  VIADD R3, R3, 0x1 ;  /* 0x0000000103037836 */ /* 0x000fc60000000000 */
[----:B------:R-:W-:Y:S02]  /*3140*/  UISETP.NE.AND UP0, UPT, UR6, 0x2, UPT ;  /* 0x000000020600788c */ /* 0x000fe4000bf05270 */
[----:B------:R-:W-:Y:S01]  /*3150*/  ISETP.NE.AND P0, PT, R3, 0x2, PT ;  /* 0x000000020300780c */ /* 0x000fe20003f05270 */
[----:B------:R-:W-:Y:S06]  /*3160*/  UGETNEXTWORKID.BROADCAST [UR4], [UR5] ;  /* 0x00000000040073ca */ /* 0x000fec0008000100 */
[----:B------:R-:W-:Y:S02]  /*3170*/  USEL UR4, URZ, 0x1, UP0 ;  /* 0x00000001ff047887 */ /* 0x000fe40008000000 */
[----:B------:R-:W-:-:S04]  /*3180*/  USEL UR6, UR6, URZ, UP0 ;  /* 0x000000ff06067287 */ /* 0x000fc80008000000 */
[----:B------:R-:W-:Y:S02]  /*3190*/  LOP3.LUT R12, R12, UR4, RZ, 0x3c, !PT ;  /* 0x000000040c0c7c12 */ /* 0x000fe4000f8e3cff */
[----:B-1----:R-:W-:-:S04]  /*31a0*/  SHF.L.U32 R4, R9, 0x1f, RZ ;  /* 0x0000001f09047819 */ /* 0x002fc800000006ff */
[----:B------:R-:W1:Y:S02]  /*31b0*/  SYNCS.PHASECHK.TRANS64.TRYWAIT P1, [R0+URZ+0xf0], R4 ;  /* 0x0000f004000075a7 */ /* 0x000e6400080211ff */
[----:B-1----:R-:W-:Y:S05]  /*31c0*/  @!P1 BRA `(.L_x_59) ;  /* 0x0000004000849947 */ /* 0x002fea0003800000 */
.L_x_158:
[----:B-1----:R-:W-:Y:S01]  /*31d0*/  LEA R4, R11, UR37, 0x4 ;  /* 0x000000250b047c11 */ /* 0x002fe2000f8e20ff */
[----:B------:R-:W-:Y:S01]  /*31e0*/  VIADD R0, R0, 0x100 ;  /* 0x0000010000007836 */ /* 0x000fe20000000000 */
[----:B------:R-:W-:Y:S01]  /*31f0*/  SEL R3, R3, RZ, P0 ;  /* 0x000000ff03037207 */ /* 0x000fe20000000000 */
[----:B------:R-:W-:-:S03]  /*3200*/  VIADD R11, R11, 0x1 ;  /* 0x000000010b0b7836 */ /* 0x000fc60000000000 */
[----:B------:R-:W1:Y:S01]  /*3210*/  LDS.128 R4, [R4+0x180] ;  /* 0x0001800004047984 */ /* 0x000e620000000c00 */
[----:B------:R-:W-:Y:S02]  /*3220*/  PRMT R0, RZ, 0x654, R0 ;  /* 0x00000654ff007816 */ /* 0x000fe40000000000 */
[C---:B------:R-:W-:Y:S01]  /*3230*/  ISETP.NE.AND P1, PT, R11.reuse, 0x2, PT ;  /* 0x000000020b00780c */ /* 0x040fe20003f25270 */
[----:B------:R-:W-:Y:S01]  /*3240*/  @!PT LDS RZ, [RZ] ;  /* 0x00000000fffff984 */ /* 0x000fe20000000800 */
[----:B------:R-:W-:Y:S01]  /*3250*/  @!PT LDS RZ, [RZ] ;  /* 0x00000000fffff984 */ /* 0x000fe20000000800 */
[----:B------:R-:W-:Y:S01]  /*3260*/  @!PT LDS RZ, [RZ] ;  /* 0x00000000fffff984 */ /* 0x000fe20000000800 */
[----:B------:R-:W-:Y:S01]  /*3270*/  @!PT LDS RZ, [RZ] ;  /* 0x00000000fffff984 */ /* 0x000fe20000000800 */
[----:B------:R2:W-:Y:S06]  /*3280*/  MEMBAR.ALL.CTA ;  /* 0x0000000000007992 */ /* 0x0005ec0000008000 */
[----:B--2---:R-:W2:Y:S01]  /*3290*/  FENCE.VIEW.ASYNC.S ;  /* 0x00000000000073c6 */ /* 0x004ea20000000000 */
[----:B------:R-:W-:Y:S01]  /*32a0*/  SEL R11, R11, RZ, P1 ;  /* 0x000000ff0b0b7207 */ /* 0x000fe20000800000 */
[----:B--2---:R2:W-:Y:S01]  /*32b0*/  SYNCS.ARRIVE.TRANS64.RED.A1T0 RZ, [R0+URZ], RZ ;  /* 0x000000ff00ff79a7 */ /* 0x0045e200081004ff */
[----:B-1----:R-:W-:-:S02]  /*32c0*/  LOP3.LUT P3, RZ, R6, 0x1, RZ, 0xc0, !PT ;  /* 0x0000000106ff7812 */ /* 0x002fc4000786c0ff */
[----:B------:R-:W-:-:S04]  /*32d0*/  SEL R4, RZ, 0x1, P1 ;  /* 0x00000001ff047807 */ /* 0x000fc80000800000 */
[----:B------:R-:W-:Y:S02]  /*32e0*/  LOP3.LUT R9, R9, R4, RZ, 0x3c, !PT ;  /* 0x0000000409097212 */ /* 0x000fe400078e3cff */
[----:B--2---:R-:W-:-:S04]  /*32f0*/  SEL R0, RZ, 0x1, P0 ;  /* 0x00000001ff007807 */ /* 0x004fc80000000000 */
[----:B------:R-:W-:Y:S01]  /*3300*/  LOP3.LUT R8, R8, R0, RZ, 0x3c, !PT ;  /* 0x0000000008087212 */ /* 0x000fe200078e3cff */
[----:B------:R-:W-:Y:S06]  /*3310*/  @P3 BRA `(.L_x_60) ;  /* 0xfffffffc002c3947 */ /* 0x000fec000383ffff */
[----:B------:R-:W-:Y:S01]  /*3320*/  ULEA UR5, UR6, UR37, 0x3 ;  /* 0x0000002506057291 */ /* 0x000fe2000f8e18ff */
[----:B------:R-:W-:-:S08]  /*3330*/  SHF.L.U32 R2, R12, 0x1f, RZ ;  /* 0x0000001f0c027819 */ /* 0x000fd000000006ff */
[----:B------:R-:W1:Y:S02]  /*3340*/  SYNCS.PHASECHK.TRANS64 P0, [UR5+0x100], R2 ;  /* 0x00010002ff0075a7 */ /* 0x000e640008001005 */
[----:B-1----:R-:W-:Y:S05]  /*3350*/  @P0 BRA `(.L_x_61) ;  /* 0x0000000000080947 */ /* 0x002fea0003800000 */
[----:B------:R-:W1:Y:S02]  /*3360*/  SYNCS.PHASECHK.TRANS64.TRYWAIT P0, [UR5+0x100], R2 ;  /* 0x00010002ff0075a7 */ /* 0x000e640008001105 */
[----:B-1----:R-:W-:Y:S05]  /*3370*/  @!P0 BRA `(.L_x_62) ;  /* 0x00000040002c8947 */ /* 0x002fea0003800000 */
.L_x_61:
[----:B------:R-:W-:-:S04]  /*3380*/  UIADD3 UR4, UPT, UPT, UR6, 0x1, URZ ;  /* 0x0000000106047890 */ /* 0x000fc8000fffe0ff */
[----:B------:R-:W-:-:S04]  /*3390*/  UISETP.NE.AND UP0, UPT, UR4, 0x2, UPT ;  /* 0x000000020400788c */ /* 0x000fc8000bf05270 */
[----:B------:R-:W-:Y:S02]  /*33a0*/  USEL UR7, URZ, 0x1, UP0 ;  /* 0x00000001ff077887 */ /* 0x000fe40008000000 */
[----:B------:R-:W-:-:S04]  /*33b0*/  USEL UR4, UR4, URZ, UP0 ;  /* 0x000000ff04047287 */ /* 0x000fc80008000000 */
[----:B------:R-:W-:Y:S01]  /*33c0*/  ULEA UR4, UR4, UR37, 0x3 ;  /* 0x0000002504047291 */ /* 0x000fe2000f8e18ff */
[----:B-1----:R-:W-:-:S04]  /*33d0*/  LOP3.LUT R2, R12, UR7, RZ, 0x3c, !PT ;  /* 0x000000070c027c12 */ /* 0x002fc8000f8e3cff */
[----:B------:R-:W-:-:S04]  /*33e0*/  SHF.L.U32 R0, R2, 0x1f, RZ ;  /* 0x0000001f02007819 */ /* 0x000fc800000006ff */
[----:B------:R-:W1:Y:S02]  /*33f0*/  SYNCS.PHASECHK.TRANS64 P0, [UR4+0x100], R0 ;  /* 0x00010000ff0075a7 */ /* 0x000e640008001004 */
[----:B-1----:R-:W-:Y:S05]  /*3400*/  @P0 EXIT ;  /* 0x000000000000094d */ /* 0x002fea0003800000 */
[----:B------:R-:W-:Y:S02]  /*3410*/  SHF.L.U32 R2, R2, 0x1f, RZ ;  /* 0x0000001f02027819 */ /* 0x000fe400000006ff */
[----:B------:R-:W-:-:S07]  /*3420*/  MOV R0, UR4 ;  /* 0x0000000400007c02 */ /* 0x000fce0008000f00 */
.L_x_63:
[----:B-1----:R1:W2:Y:S02]  /*3430*/  SYNCS.PHASECHK.TRANS64.TRYWAIT P0, [R0+URZ+0x100], R2 ;  /* 0x00010002000075a7 */ /* 0x0022a400080011ff */
[----:B--2---:R-:W-:Y:S05]  /*3440*/  @!P0 NANOSLEEP.SYNCS 0x989680 ;  /* 0x009896800000895d */ /* 0x004fea0003900000 */
[----:B------:R-:W2:Y:S02]  /*3450*/  @!P0 SYNCS.PHASECHK.TRANS64 P0, [R0+URZ+0x100], R2 ;  /* 0x00010002000085a7 */ /* 0x000ea400080010ff */
[----:B--2---:R-:W-:Y:S05]  /*3460*/  @P0 EXIT ;  /* 0x000000000000094d */ /* 0x004fea0003800000 */
[----:B------:R-:W-:Y:S05]  /*3470*/  BRA `(.L_x_63) ;  /* 0xfffffffc00ec7947 */ /* 0x000fea000383ffff */
.L_x_56:
[----:B------:R-:W-:Y:S05]  /*3480*/  BRA.U UP4, `(.L_x_64) ;  /* 0x0000001504487547 */ /* 0x000fea000b800000 */
[----:B------:R-:W-:Y:S01]  /*3490*/  UMOV UR6, 0x40 ;  /* 0x0000004000067882 */ /* 0x000fe20000000000 */
[----:B------:R-:W-:Y:S01]  /*34a0*/  NOP ;  /* 0x0000000000007918 */ /* 0x000fe20000000000 */
[----:B------:R-:W-:Y:S01]  /*34b0*/  ULEA UR6, UR37, UR6, 0x18 ;  /* 0x0000000625067291 */ /* 0x000fe2000f8ec0ff */
[----:B------:R-:W-:Y:S02]  /*34c0*/  UMOV UR7, 0x400 ;  /* 0x0000040000077882 */ /* 0x000fe40000000000 */
[----:B------:R-:W-:-:S06]  /*34d0*/  ULEA UR37, UR37, UR7, 0x18 ;  /* 0x0000000725257291 */ /* 0x000fcc000f8ec0ff */
[----:B------:R-:W1:Y:S02]  /*34e0*/  LDS.U8 R2, [UR6+0x1c] ;  /* 0x00001c06ff027984 */ /* 0x000e640008000000 */
[----:B-1----:R-:W-:-:S13]  /*34f0*/  ISETP.NE.AND P0, PT, R2, RZ, PT ;  /* 0x000000ff0200720c */ /* 0x002fda0003f05270 */
[----:B------:R-:W-:Y:S05]  /*3500*/  @P0 BRA `(.L_x_65) ;  /* 0x0000000400080947 */ /* 0x000fea0003800000 */
[----:B------:R-:W-:Y:S02]  /*3510*/  UISETP.NE.U32.AND UP0, UPT, UR5, 0x1, UPT ;  /* 0x000000010500788c */ /* 0x000fe4000bf05070 */
[----:B------:R-:W-:-:S07]  /*3520*/  UIADD3 UR8, UPT, UPT, UR6, 0x8, URZ ;  /* 0x0000000806087890 */ /* 0x000fce000fffe0ff */
[----:B------:R-:W-:Y:S05]  /*3530*/  BRA.U !UP0, `(.L_x_66) ;  /* 0x00000001089c7547 */ /* 0x000fea000b800000 */
[----:B------:R-:W-:Y:S01]  /*3540*/  ELECT P0, URZ, PT ;  /* 0x0000000000ff782f */ /* 0x000fe20003800000 */
[----:B------:R-:W-:-:S12]  /*3550*/  BSSY B0, `(.L_x_66) ;  /* 0x0000025000007945 */ /* 0x000fd80003800000 */
[----:B------:R-:W-:Y:S05]  /*3560*/  @!P0 BRA `(.L_x_67) ;  /* 0x00000000008c8947 */ /* 0x000fea0003800000 */
[----:B------:R-:W-:-:S05]  /*3570*/  UMOV UR7, 0x10 ;  /* 0x0000001000077882 */ /* 0x000fca0000000000 */
[----:B------:R-:W-:Y:S04]  /*3580*/  DEPBAR.LE SB1, 0x36 ;  /* 0x00009d800000791a */ /* 0x000fe80000000000 */
[----:B------:R-:W1:Y:S02]  /*3590*/  UTCATOMSWS.2CTA.FIND_AND_SET.ALIGN UP1, UR7, UR7 ;  /* 0x00000007000775e3 */ /* 0x000e640008220800 */
[----:B-1----:R-:W-:Y:S01]  /*35a0*/  MOV R10, UR7 ;  /* 0x00000007000a7c02 */ /* 0x002fe20008000f00 */
[----:B------:R-:W-:Y:S06]  /*35b0*/  BRA.U UP1, `(.L_x_68) ;  /* 0x0000000101187547 */ /* 0x000fec000b800000 */
.L_x_69:
[----:B------:R-:W-:Y:S05]  /*35c0*/  NANOSLEEP 0x64 ;  /* 0x000000640000795d */ /* 0x000fea0003800000 */
[----:B------:R-:W-:-:S05]  /*35d0*/  UMOV UR7, 0x10 ;  /* 0x0000001000077882 */ /* 0x000fca0000000000 */
[----:B------:R-:W-:Y:S04]  /*35e0*/  DEPBAR.LE SB1, 0x36 ;  /* 0x00009d800000791a */ /* 0x000fe80000000000 */
[----:B------:R-:W1:Y:S02]  /*35f0*/  UTCATOMSWS.2CTA.FIND_AND_SET.ALIGN UP1, UR7, UR7 ;  /* 0x00000007000775e3 */ /* 0x000e640008220800 */
[----:B-1----:R-:W-:Y:S01]  /*3600*/  MOV R10, UR7 ;  /* 0x00000007000a7c02 */ /* 0x002fe20008000f00 */
[----:B------:R-:W-:Y:S05]  /*3610*/  BRA.U !UP1, `(.L_x_69) ;  /* 0xfffffffd09e87547 */ /* 0x000fea000b83ffff */
.L_x_68:
[----:B------:R-:W1:Y:S01]  /*3620*/  LDS R5, [UR6+0x10] ;  /* 0x00001006ff057984 */ /* 0x000e620008000800 */
[----:B------:R-:W-:Y:S01]  /*3630*/  IMAD.U32 R3, RZ, RZ, UR37 ;  /* 0x00000025ff037e24 */ /* 0x000fe2000f8e00ff */
[----:B------:R-:W-:-:S03]  /*3640*/  MOV R2, UR4 ;  /* 0x0000000400027c02 */ /* 0x000fc60008000f00 */
[----:B------:R-:W-:Y:S01]  /*3650*/  VIADD R3, R3, 0x1a0 ;  /* 0x000001a003037836 */ /* 0x000fe20000000000 */
[----:B-1----:R-:W-:-:S04]  /*3660*/  SHF.L.U32 R5, R5, 0x1f, RZ ;  /* 0x0000001f05057819 */ /* 0x002fc800000006ff */
[----:B------:R-:W1:Y:S02]  /*3670*/  SYNCS.PHASECHK.TRANS64.TRYWAIT P0, [UR6+0x8], R5 ;  /* 0x00000805ff0075a7 */ /* 0x000e640008001106 */
[----:B-1----:R-:W-:Y:S05]  /*3680*/  @P0 BRA `(.L_x_70) ;  /* 0x0000000000080947 */ /* 0x002fea0003800000 */
[----:B------:R-:W1:Y:S02]  /*3690*/  SYNCS.PHASECHK.TRANS64.TRYWAIT P0, [UR6+0x8], R5 ;  /* 0x00000805ff0075a7 */ /* 0x000e640008001106 */
[----:B-1----:R-:W-:Y:S05]  /*36a0*/  @!P0 BRA `(.L_x_71) ;  /* 0x0000003c00788947 */ /* 0x002fea0003800000 */
.L_x_70:
[----:B-1----:R-:W-:Y:S01]  /*36b0*/  HFMA2 R4, -RZ, RZ, 0, 5.9604644775390625e-08 ;  /* 0x00000001ff047431 */ /* 0x002fe200000001ff */
[----:B------:R-:W-:Y:S01]  /*36c0*/  UPRMT UR7, UR4, 0x654, UR8 ;  /* 0x0000065404077896 */ /* 0x000fe20008000008 */
[----:B------:R-:W-:Y:S01]  /*36d0*/  IMAD.MOV.U32 R7, RZ, RZ, 0xffff ;  /* 0x0000ffffff077424 */ /* 0x000fe200078e00ff */
[----:B------:R-:W-:Y:S01]  /*36e0*/  PRMT R2, R2, 0x654, R3 ;  /* 0x0000065402027816 */ /* 0x000fe20000000003 */
[----:B------:R-:W-:Y:S02]  /*36f0*/  IMAD.MOV.U32 R5, RZ, RZ, 0x4 ;  /* 0x00000004ff057424 */ /* 0x000fe400078e00ff */
[----:B------:R-:W-:Y:S01]  /*3700*/  IMAD.SHL.U32 R9, R10, 0x20, RZ ;  /* 0x000000200a097824 */ /* 0x000fe200078e00ff */
[----:B------:R-:W-:Y:S02]  /*3710*/  MOV R3, UR7 ;  /* 0x0000000700037c02 */ /* 0x000fe40008000f00 */
[-C--:B------:R-:W-:Y:S01]  /*3720*/  SHF.L.U32 R7, R7, R10.reuse, RZ ;  /* 0x0000000a07077219 */ /* 0x080fe200000006ff */
[----:B------:R1:W-:Y:S01]  /*3730*/  SYNCS.ARRIVE.TRANS64.RED RZ, [UR7], R5 ;  /* 0x00000005ffff79a7 */ /* 0x0003e20008000407 */
[----:B------:R-:W-:Y:S01]  /*3740*/  SHF.L.U32 R6, R4, R10, RZ ;  /* 0x0000000a04067219 */ /* 0x000fe200000006ff */
[----:B------:R1:W-:Y:S04]  /*3750*/  STS [UR37+0x1a0], R9 ;  /* 0x0001a009ff007988 */ /* 0x0003e80008000825 */
[----:B------:R1:W-:Y:S04]  /*3760*/  STAS [R2.64], R10 ;  /* 0x0000000a02007dbd */ /* 0x0003e8000c0008ff */
[----:B------:R1:W-:Y:S04]  /*3770*/  ATOMS.OR RZ, [UR6+0x14], R7 ;  /* 0x00001407ffff798c */ /* 0x0003e8000b000006 */
[----:B------:R1:W-:Y:S04]  /*3780*/  ATOMS.OR RZ, [UR6+0x18], R6 ;  /* 0x00001806ffff798c */ /* 0x0003e8000b000006 */
[----:B------:R1:W-:Y:S02]  /*3790*/  ATOMS.XOR RZ, [UR6+0x10], R4 ;  /* 0x00001004ffff798c */ /* 0x0003e4000b800006 */
.L_x_67:
[----:B------:R-:W-:Y:S05]  /*37a0*/  BSYNC B0 ;  /* 0x0000000000007941 */ /* 0x000fea0003800000 */
.L_x_66:
[----:B------:R-:W-:Y:S05]  /*37b0*/  BRA.U UP0, `(.L_x_72) ;  /* 0x00000001006c7547 */ /* 0x000fea000b800000 */
[----:B------:R-:W-:-:S03]  /*37c0*/  UMOV UR7, 0xffffffff ;  /* 0xffffffff00077882 */ /* 0x000fc60000000000 */
[----:B------:R-:W-:Y:S05]  /*37d0*/  BRA.DIV UR7, `(.L_x_73) ;  /* 0x0000003e07447947 */ /* 0x000fea000b800000 */
[----:B------:R-:W-:-:S13]  /*37e0*/  ELECT P6, URZ, PT ;  /* 0x0000000000ff782f */ /* 0x000fda00038c0000 */
.L_x_162:
[----:B------:R-:W-:Y:S05]  /*37f0*/  @!P6 BRA `(.L_x_72) ;  /* 0x00000000005ce947 */ /* 0x000fea0003800000 */
[----:B-1----:R-:W1:Y:S02]  /*3800*/  LDS R3, [UR6+0x10] ;  /* 0x00001006ff037984 */ /* 0x002e640008000800 */
[----:B-1----:R-:W-:-:S04]  /*3810*/  SHF.L.U32 R3, R3, 0x1f, RZ ;  /* 0x0000001f03037819 */ /* 0x002fc800000006ff */
[----:B------:R-:W1:Y:S02]  /*3820*/  SYNCS.PHASECHK.TRANS64.TRYWAIT P0, [UR6+0x8], R3 ;  /* 0x00000803ff0075a7 */ /* 0x000e640008001106 */
[----:B-1----:R-:W-:Y:S05]  /*3830*/  @P0 BRA `(.L_x_74) ;  /* 0x0000000000080947 */ /* 0x002fea0003800000 */
[----:B------:R-:W1:Y:S02]  /*3840*/  SYNCS.PHASECHK.TRANS64.TRYWAIT P0, [UR6+0x8], R3 ;  /* 0x00000803ff0075a7 */ /* 0x000e640008001106 */
[----:B-1----:R-:W-:Y:S05]  /*3850*/  @!P0 BRA `(.L_x_75) ;  /* 0x0000003c00448947 */ /* 0x002fea0003800000 */
.L_x_74:
[----:B------:R-:W2:Y:S01]  /*3860*/  LDS R5, [UR37+0x1a0] ;  /* 0x0001a025ff057984 */ /* 0x000ea20008000800 */
[----:B-1----:R-:W-:Y:S02]  /*3870*/  HFMA2 R2, -RZ, RZ, 0, 5.9604644775390625e-08 ;  /* 0x00000001ff027431 */ /* 0x002fe400000001ff */
[----:B------:R-:W-:Y:S01]  /*3880*/  IMAD.MOV.U32 R3, RZ, RZ, 0xffff ;  /* 0x0000ffffff037424 */ /* 0x000fe200078e00ff */
[----:B------:R-:W-:Y:S01]  /*3890*/  UPRMT UR7, UR4, 0x654, UR8 ;  /* 0x0000065404077896 */ /* 0x000fe20008000008 */
[----:B--2---:R-:W-:-:S03]  /*38a0*/  IMAD.SHL.U32 R4, R5, 0x20, RZ ;  /* 0x0000002005047824 */ /* 0x004fc600078e00ff */
[-C--:B------:R-:W-:Y:S02]  /*38b0*/  SHF.L.U32 R3, R3, R5.reuse, RZ ;  /* 0x0000000503037219 */ /* 0x080fe400000006ff */
[----:B------:R-:W-:Y:S01]  /*38c0*/  SHF.L.U32 R5, R2, R5, RZ ;  /* 0x0000000502057219 */ /* 0x000fe200000006ff */
[----:B------:R2:W-:Y:S04]  /*38d0*/  STS [UR37+0x1a0], R4 ;  /* 0x0001a004ff007988 */ /* 0x0005e80008000825 */
[----:B------:R2:W-:Y:S04]  /*38e0*/  ATOMS.OR RZ, [UR6+0x14], R3 ;  /* 0x00001403ffff798c */ /* 0x0005e8000b000006 */
[----:B------:R2:W-:Y:S01]  /*38f0*/  ATOMS.OR RZ, [UR6+0x18], R5 ;  /* 0x00001805ffff798c */ /* 0x0005e2000b000006 */
[----:B------:R-:W-:Y:S03]  /*3900*/  SYNCS.ARRIVE.TRANS64.RED.A1T0 RZ, [UR7], RZ ;  /* 0x000000ffffff79a7 */ /* 0x000fe60008100407 */
[----:B------:R2:W-:Y:S01]  /*3910*/  ATOMS.XOR RZ, [UR6+0x10], R2 ;  /* 0x00001002ffff798c */ /* 0x0005e2000b800006 */
[----:B------:R-:W-:Y:S05]  /*3920*/  BRA `(.L_x_72) ;  /* 0x0000000000107947 */ /* 0x000fea0003800000 */
.L_x_65:
[----:B------:R-:W-:-:S05]  /*3930*/  MOV R2, 0xffffffff ;  /* 0xffffffff00027802 */ /* 0x000fca0000000f00 */
[----:B------:R1:W-:Y:S02]  /*3940*/  STS [UR37+0x1a0], R2 ;  /* 0x0001a002ff007988 */ /* 0x0003e40008000825 */
[----:B-1----:R-:W-:Y:S02]  /*3950*/  MOV R2, 0x3970 ;  /* 0x0000397000027802 */ /* 0x002fe40000000f00 */
[----:B-----5:R-:W-:Y:S05]  /*3960*/  CALL.REL.NOINC `($__internal_1_$__cuda_sm10x_tcgen05_guardrail_trap_phase_invalid_during_alloc) ;  /* 0x0000004000607944 */ /* 0x020fea0003c00000 */
.L_x_72:
[----:B------:R-:W-:Y:S05]  /*3970*/  WARPSYNC.ALL ;  /* 0x0000000000007948 */ /* 0x000fea0003800000 */
[----:B------:R-:W3:Y:S01]  /*3980*/  S2UR UR7, SR_CgaCtaId ;  /* 0x00000000000779c3 */ /* 0x000ee20000008800 */
[----:B------:R-:W-:Y:S01]  /*3990*/  UMOV UR6, 0x400 ;  /* 0x0000040000067882 */ /* 0x000fe20000000000 */
[----:B------:R-:W-:-:S06]  /*39a0*/  NOP ;  /* 0x0000000000007918 */ /* 0x000fcc0000000000 */
[----:B------:R-:W-:Y:S06]  /*39b0*/  BAR.ARV 0x6, 0xa0 ;  /* 0x0182800000007b1d */ /* 0x000fec0000002000 */
[----:B------:R-:W4:Y:S01]  /*39c0*/  LDCU UR8, c[0x0][0x38c] ;  /* 0x00007180ff0877ac */ /* 0x000f220008000800 */
[----:B------:R-:W-:Y:S01]  /*39d0*/  LOP3.LUT R0, R0, 0xffff, RZ, 0xc0, !PT ;  /* 0x0000ffff00007812 */ /* 0x000fe200078ec0ff */
[----:B-1----:R-:W-:Y:S01]  /*39e0*/  IMAD.MOV.U32 R9, RZ, RZ, 0x1 ;  /* 0x00000001ff097424 */ /* 0x002fe200078e00ff */
[----:B------:R-:W-:Y:S01]  /*39f0*/  LOP3.LUT R8, R8, 0xffff, RZ, 0xc0, !PT ;  /* 0x0000ffff08087812 */ /* 0x000fe200078ec0ff */
[----:B------:R-:W-:Y:S01]  /*3a00*/  UMOV UR19, URZ ;  /* 0x000000ff00137c82 */ /* 0x000fe20008000000 */
[----:B------:R-:W-:Y:S01]  /*3a10*/  R2UR UR10, R0 ;  /* 0x00000000000a72ca */ /* 0x000fe200000e0000 */
[----:B------:R-:W-:Y:S01]  /*3a20*/  UMOV UR18, URZ ;  /* 0x000000ff00127c82 */ /* 0x000fe20008000000 */
[----:B------:R-:W-:Y:S01]  /*3a30*/  R2UR UR11, R8 ;  /* 0x00000000080b72ca */ /* 0x000fe200000e0000 */
[----:B------:R-:W-:Y:S01]  /*3a40*/  IMAD.MOV.U32 R8, RZ, RZ, RZ ;  /* 0x000000ffff087224 */ /* 0x000fe200078e00ff */
[----:B------:R-:W-:Y:S01]  /*3a50*/  UMOV UR17, URZ ;  /* 0x000000ff00117c82 */ /* 0x000fe20008000000 */
[----:B---3--:R-:W-:-:S02]  /*3a60*/  ULEA UR7, UR7, UR6, 0x18 ;  /* 0x0000000607077291 */ /* 0x008fc4000f8ec0ff */
[----:B------:R-:W-:Y:S02]  /*3a70*/  UISETP.NE.AND UP2, UPT, UR5, URZ, UPT ;  /* 0x000000ff0500728c */ /* 0x000fe4000bf45270 */
[----:B------:R-:W-:Y:S02]  /*3a80*/  UIADD3 UR12, UPT, UPT, UR7, 0x1300, URZ ;  /* 0x00001300070c7890 */ /* 0x000fe4000fffe0ff */
[----:B------:R-:W-:Y:S02]  /*3a90*/  UIADD3 UR13, UPT, UPT, UR7, 0x31300, URZ ;  /* 0x00031300070d7890 */ /* 0x000fe4000fffe0ff */
[----:B----4-:R-:W-:Y:S01]  /*3aa0*/  UIADD3 UR8, UPT, UPT, UR8, 0x7f, URZ ;  /* 0x0000007f08087890 */ /* 0x010fe2000fffe0ff */
[----:B--2---:R-:W1:Y:S01]  /*3ab0*/  LDS R2, [UR7+0x1a0] ;  /* 0x0001a007ff027984 */ /* 0x004e620008000800 */
[----:B------:R-:W-:Y:S02]  /*3ac0*/  USHF.R.U32.HI UR12, URZ, 0x4, UR12 ;  /* 0x00000004ff0c7899 */ /* 0x000fe4000801160c */
[----:B------:R-:W-:-:S02]  /*3ad0*/  USHF.R.S32.HI UR6, URZ, 0x1f, UR8 ;  /* 0x0000001fff067899 */ /* 0x000fc40008011408 */
[----:B------:R-:W-:Y:S02]  /*3ae0*/  USHF.R.U32.HI UR13, URZ, 0x4, UR13 ;  /* 0x00000004ff0d7899 */ /* 0x000fe4000801160d */
[----:B------:R-:W-:Y:S02]  /*3af0*/  ULEA.HI UR6, UR6, UR8, URZ, 0x7 ;  /* 0x0000000806067291 */ /* 0x000fe4000f8f38ff */
[----:B------:R-:W-:Y:S02]  /*3b00*/  ULOP3.LUT UR12, UR12, 0x3fff, URZ, 0xc0, !UPT ;  /* 0x00003fff0c0c7892 */ /* 0x000fe4000f8ec0ff */
[----:B------:R-:W-:Y:S02]  /*3b10*/  USHF.R.S32.HI UR6, URZ, 0x7, UR6 ;  /* 0x00000007ff067899 */ /* 0x000fe40008011406 */
[----:B------:R-:W-:Y:S02]  /*3b20*/  ULOP3.LUT UR13, UR13, 0x3fff, URZ, 0xc0, !UPT ;  /* 0x00003fff0d0d7892 */ /* 0x000fe4000f8ec0ff */
[----:B------:R-:W-:Y:S01]  /*3b30*/  UISETP.LT.AND UP0, UPT, UR6, 0x1, UPT ;  /* 0x000000010600788c */ /* 0x000fe2000bf01270 */
[----:B------:R-:W-:Y:S01]  /*3b40*/  UMOV UR36, 0x0 ;  /* 0x0000000000247882 */ /* 0x000fe20000000000 */
        /* <DEDUP_REMOVED lines=9> */
[----:B------:R-:W-:-:S02]  /*3be0*/  ULOP3.LUT UR12, UR12, 0x10000, URZ, 0xfc, !UPT ;  /* 0x000100000c0c7892 */ /* 0x000fc4000f8efcff */
[----:B------:R-:W-:Y:S02]  /*3bf0*/  ULOP3.LUT UR13, UR13, 0x10000, URZ, 0xfc, !UPT ;  /* 0x000100000d0d7892 */ /* 0x000fe4000f8efcff */
[----:B------:R-:W-:Y:S01]  /*3c00*/  USEL UR20, UR6, 0x1, !UP0 ;  /* 0x0000000106147887 */ /* 0x000fe2000c000000 */
[----:B------:R-:W-:Y:S01]  /*3c10*/  UMOV UR26, 0x0 ;  /* 0x00000000001a7882 */ /* 0x000fe20000000000 */
[----:B------:R-:W-:Y:S01]  /*3c20*/  UMOV UR27, 0x8040490 ;  /* 0x08040490001b7882 */ /* 0x000fe20000000000 */
[----:B------:R-:W-:Y:S01]  /*3c30*/  UMOV UR24, 0x0 ;  /* 0x0000000000187882 */ /* 0x000fe20000000000 */
[----:B------:R-:W-:Y:S01]  /*3c40*/  UMOV UR25, 0x8040490 ;  /* 0x0804049000197882 */ /* 0x000fe20000000000 */
[----:B------:R-:W-:Y:S01]  /*3c50*/  UMOV UR22, 0x0 ;  /* 0x0000000000167882 */ /* 0x000fe20000000000 */
[----:B------:R-:W-:Y:S01]  /*3c60*/  UMOV UR23, 0x8040490 ;  /* 0x0804049000177882 */ /* 0x000fe20000000000 */
[----:B-1----:R-:W-:Y:S02]  /*3c70*/  R2UR UR21, R2 ;  /* 0x00000000021572ca */ /* 0x002fe400000e0000 */
[----:B------:R-:W-:-:S13]  /*3c80*/  CS2R R2, SRZ ;  /* 0x0000000000027805 */ /* 0x000fda000001ff00 */
.L_x_83:
[C---:B------:R-:W-:Y:S02]  /*3c90*/  LEA R0, R8.reuse, UR7, 0x3 ;  /* 0x0000000708007c11 */ /* 0x040fe4000f8e18ff */
[----:B------:R-:W-:Y:S02]  /*3ca0*/  SHF.L.U32 R4, R3, 0x1f, RZ ;  /* 0x0000001f03047819 */ /* 0x000fe400000006ff */
[----:B------:R-:W-:Y:S02]  /*3cb0*/  LEA R5, R8, UR7, 0x4 ;  /* 0x0000000708057c11 */ /* 0x000fe4000f8e20ff */
[----:B------:R-:W1:Y:S02]  /*3cc0*/  SYNCS.PHASECHK.TRANS64.TRYWAIT P0, [R0+URZ+0xf0], R4 ;  /* 0x0000f004000075a7 */ /* 0x000e6400080011ff */
[----:B-1-3--:R-:W-:Y:S05]  /*3cd0*/  @!P0 BRA `(.L_x_76) ;  /* 0x00000038003c8947 */ /* 0x00afea0003800000 */
.L_x_163:
[----:B-1----:R-:W1:Y:S01]  /*3ce0*/  LDS.128 R4, [R5+0x180] ;  /* 0x0001800005047984 */ /* 0x002e620000000c00 */
[----:B------:R-:W-:Y:S02]  /*3cf0*/  VIADD R0, R0, 0x100 ;  /* 0x0000010000007836 */ /* 0x000fe40000000000 */
[----:B------:R-:W-:Y:S01]  /*3d00*/  VIADD R8, R8, 0x1 ;  /* 0x0000000108087836 */ /* 0x000fe20000000000 */
[----:B------:R-:W-:Y:S01]  /*3d10*/  @!PT LDS RZ, [RZ] ;  /* 0x00000000fffff984 */ /* 0x000fe20000000800 */
[----:B------:R-:W-:Y:S01]  /*3d20*/  @!PT LDS RZ, [RZ] ;  /* 0x00000000fffff984 */ /* 0x000fe20000000800 */
[----:B------:R-:W-:Y:S01]  /*3d30*/  @!PT LDS RZ, [RZ] ;  /* 0x00000000fffff984 */ /* 0x000fe20000000800 */
[----:B------:R-:W-:Y:S01]  /*3d40*/  @!PT LDS RZ, [RZ] ;  /* 0x00000000fffff984 */ /* 0x000fe20000000800 */
[----:B------:R2:W-:Y:S06]  /*3d50*/  MEMBAR.ALL.CTA ;  /* 0x0000000000007992 */ /* 0x0005ec0000008000 */
[----:B--2---:R-:W2:Y:S01]  /*3d60*/  FENCE.VIEW.ASYNC.S ;  /* 0x00000000000073c6 */ /* 0x004ea20000000000 */
[----:B------:R-:W-:-:S04]  /*3d70*/  PRMT R0, RZ, 0x654, R0 ;  /* 0x00000654ff007816 */ /* 0x000fc80000000000 */
[----:B--2---:R2:W-:Y:S01]  /*3d80*/  SYNCS.ARRIVE.TRANS64.RED.A1T0 RZ, [R0+URZ], RZ ;  /* 0x000000ff00ff79a7 */ /* 0x0045e200081004ff */
[----:B-1----:R-:W-:Y:S01]  /*3d90*/  LOP3.LUT P1, RZ, R6, 0x1, RZ, 0xc0, !PT ;  /* 0x0000000106ff7812 */ /* 0x002fe2000782c0ff */
[----:B--2---:R-:W-:-:S12]  /*3da0*/  BRA.U UP2, `(.L_x_77) ;  /* 0x0000000502587547 */ /* 0x004fd8000b800000 */
[----:B------:R-:W1:Y:S01]  /*3db0*/  LDCU UR8, c[0x0][0x38c] ;  /* 0x00007180ff0877ac */ /* 0x000e620008000800 */
[----:B------:R-:W-:Y:S02]  /*3dc0*/  PLOP3.LUT P2, PT, PT, PT, PT, 0x80, 0x8 ;  /* 0x000000000008781c */ /* 0x000fe40003f4f070 */
[----:B------:R-:W-:Y:S01]  /*3dd0*/  SHF.L.U32 R4, R9, 0x1f, RZ ;  /* 0x0000001f09047819 */ /* 0x000fe200000006ff */
[----:B-1----:R-:W-:Y:S02]  /*3de0*/  UISETP.GE.AND UP0, UPT, UR8, 0x1, UPT ;  /* 0x000000010800788c */ /* 0x002fe4000bf06270 */
[----:B------:R-:W-:-:S04]  /*3df0*/  ULEA UR8, UR19, UR7, 0x3 ;  /* 0x0000000713087291 */ /* 0x000fc8000f8e18ff */
[----:B------:R-:W-:-:S05]  /*3e00*/  PLOP3.LUT P0, PT, PT, PT, UP0, 0x80, 0x8 ;  /* 0x000000000008781c */ /* 0x000fca0003f0f008 */
[----:B------:R-:W-:-:S08]  /*3e10*/  @UP0 ULEA UR9, UR18, UR7, 0x3 ;  /* 0x0000000712090291 */ /* 0x000fd0000f8e18ff */
[----:B------:R-:W-:-:S04]  /*3e20*/  @P0 SHF.L.U32 R0, R2, 0x1f, RZ ;  /* 0x0000001f02000819 */ /* 0x000fc800000006ff */
[----:B------:R1:W2:Y:S01]  /*3e30*/  @P0 SYNCS.PHASECHK.TRANS64.TRYWAIT P2, [UR9], R0 ;  /* 0x00000000ff0005a7 */ /* 0x0002a20008041109 */
[----:B------:R-:W-:Y:S01]  /*3e40*/  ULEA UR9, UR19, UR21, 0x3 ;  /* 0x0000001513097291 */ /* 0x000fe2000f8e18ff */
[----:B------:R-:W3:Y:S02]  /*3e50*/  SYNCS.PHASECHK.TRANS64.TRYWAIT P0, [UR8+0x130], R4 ;  /* 0x00013004ff0075a7 */ /* 0x000ee40008001108 */
[----:B-123--:R-:W-:Y:S09]  /*3e60*/  @!P0 BRA `(.L_x_78) ;  /* 0x0000003400ec8947 */ /* 0x00eff20003800000 */
.L_x_165:
[----:B------:R-:W-:Y:S01]  /*3e70*/  UMOV UR16, UR17 ;  /* 0x0000001100107c82 */ /* 0x000fe20008000000 */
[----:B------:R-:W-:Y:S05]  /*3e80*/  BRA.U !UP0, `(.L_x_79) ;  /* 0x0000000508107547 */ /* 0x000fea000b800000 */
[----:B------:R-:W-:Y:S02]  /*3e90*/  UIADD3 UR16, UPT, UPT, UR20, UR17, URZ ;  /* 0x0000001114107290 */ /* 0x000fe4000fffe0ff */
[----:B------:R-:W-:Y:S01]  /*3ea0*/  UPLOP3.LUT UP3, UPT, UPT, UPT, UPT, 0x40, 0x4 ;  /* 0x000000000004789c */ /* 0x000fe20003f6e870 */
[----:B------:R-:W-:Y:S01]  /*3eb0*/  UMOV UR15, UR6 ;  /* 0x00000006000f7c82 */ /* 0x000fe20008000000 */
[----:B------:R-:W-:-:S09]  /*3ec0*/  UMOV UR58, UR18 ;  /* 0x00000012003a7c82 */ /* 0x000fd20008000000 */
.L_x_82:
[----:B--2---:R-:W-:Y:S01]  /*3ed0*/  ULEA UR14, UR58, UR7, 0x3 ;  /* 0x000000073a0e7291 */ /* 0x004fe2000f8e18ff */
[----:B---3--:R-:W-:Y:S11]  /*3ee0*/  @P2 BRA `(.L_x_80) ;  /* 0x00000000000c2947 */ /* 0x008ff60003800000 */
[----:B-1----:R-:W-:Y:S04]  /*3ef0*/  SHF.L.U32 R4, R2, 0x1f, RZ ;  /* 0x0000001f02047819 */ /* 0x002fe800000006ff */
[----:B------:R-:W1:Y:S02]  /*3f00*/  SYNCS.PHASECHK.TRANS64.TRYWAIT P0, [UR14], R4 ;  /* 0x00000004ff0075a7 */ /* 0x000e64000800110e */
[----:B-1----:R-:W-:Y:S05]  /*3f10*/  @!P0 BRA `(.L_x_81) ;  /* 0x0000003400d88947 */ /* 0x002fea0003800000 */
.L_x_80:
[----:B------:R-:W-:Y:S01]  /*3f20*/  UISETP.NE.AND UP0, UPT, UR15, 0x1, UPT ;  /* 0x000000010f00788c */ /* 0x000fe2000bf05270 */
[----:B------:R-:W-:Y:S01]  /*3f30*/  PLOP3.LUT P2, PT, PT, PT, PT, 0x80, 0x8 ;  /* 0x000000000008781c */ /* 0x000fe20003f4f070 */
[----:B------:R-:W-:Y:S02]  /*3f40*/  UIADD3 UR18, UPT, UPT, UR58, 0x1, URZ ;  /* 0x000000013a127890 */ /* 0x000fe4000fffe0ff */
[----:B------:R-:W-:Y:S02]  /*3f50*/  ULEA UR68, UR58, UR13, 0x7 ;  /* 0x0000000d3a447291 */ /* 0x000fe4000f8e38ff */
[----:B------:R-:W-:Y:S01]  /*3f60*/  UISETP.NE.AND UP1, UPT, UR18, 0xc, UPT ;  /* 0x0000000c1200788c */ /* 0x000fe2000bf25270 */
[----:B------:R-:W-:Y:S01]  /*3f70*/  PLOP3.LUT P0, PT, PT, PT, UP0, 0x80, 0x8 ;  /* 0x000000000008781c */ /* 0x000fe20003f0f008 */
[----:B------:R-:W-:Y:S02]  /*3f80*/  ULEA UR66, UR58, UR12, 0xa ;  /* 0x0000000c3a427291 */ /* 0x000fe4000f8e50ff */
[----:B------:R-:W-:Y:S02]  /*3f90*/  USEL UR39, URZ, 0x1, UP1 ;  /* 0x00000001ff277887 */ /* 0x000fe40008800000 */
[----:B------:R-:W-:Y:S02]  /*3fa0*/  USEL UR18, UR18, URZ, UP1 ;  /* 0x000000ff12127287 */ /* 0x000fe40008800000 */
[----:B------:R-:W-:Y:S02]  /*3fb0*/  UIADD3 UR64, UPT, UPT, UR68, 0x2, URZ ;  /* 0x0000000244407890 */ /* 0x000fe4000fffe0ff */
[----:B------:R-:W-:Y:S01]  /*3fc0*/  @UP0 ULEA UR38, UR18, UR7, 0x3 ;  /* 0x0000000712260291 */ /* 0x000fe2000f8e18ff */
[----:B------:R-:W-:Y:S01]  /*3fd0*/  LOP3.LUT R2, R2, UR39, RZ, 0x3c, !PT ;  /* 0x0000002702027c12 */ /* 0x000fe2000f8e3cff */
[----:B------:R-:W-:Y:S02]  /*3fe0*/  UIADD3 UR62, UPT, UPT, UR66, 0x2, URZ ;  /* 0x00000002423e7890 */ /* 0x000fe4000fffe0ff */
[----:B------:R-:W-:Y:S01]  /*3ff0*/  UIADD3 UR60, UPT, UPT, UR68, 0x4, URZ ;  /* 0x00000004443c7890 */ /* 0x000fe2000fffe0ff */
[----:B-1----:R-:W-:Y:S01]  /*4000*/  @P0 SHF.L.U32 R0, R2, 0x1f, RZ ;  /* 0x0000001f02000819 */ /* 0x002fe200000006ff */
[----:B------:R-:W-:Y:S02]  /*4010*/  UIADD3 UR58, UPT, UPT, UR66, 0x4, URZ ;  /* 0x00000004423a7890 */ /* 0x000fe4000fffe0ff */
[----:B------:R-:W-:Y:S01]  /*4020*/  UIADD3 UR56, UPT, UPT, UR68, 0x6, URZ ;  /* 0x0000000644387890 */ /* 0x000fe2000fffe0ff */
[----:B------:R2:W3:Y:S01]  /*4030*/  @P0 SYNCS.PHASECHK.TRANS64.TRYWAIT P2, [UR38], R0 ;  /* 0x00000000ff0005a7 */ /* 0x0004e20008041126 */
[----:B------:R-:W-:Y:S02]  /*4040*/  UIADD3 UR54, UPT, UPT, UR66, 0x6, URZ ;  /* 0x0000000642367890 */ /* 0x000fe4000fffe0ff */
        /* <DEDUP_REMOVED lines=10> */
[----:B------:R-:W-:Y:S02]  /*40f0*/  UIADD3 UR15, UPT, UPT, UR15, -0x1, URZ ;  /* 0xffffffff0f0f7890 */ /* 0x000fe4000fffe0ff */
[----:B------:R-:W-:Y:S01]  /*4100*/  UISETP.NE.AND UP0, UPT, UR17, UR16, UPT ;  /* 0x000000101100728c */ /* 0x000fe2000bf05270 */
[----:B------:R-:W-:Y:S01]  /*4110*/  UMOV UR69, 0x40004000 ;  /* 0x4000400000457882 */ /* 0x000fe20000000000 */
[----:B------:R-:W-:Y:S01]  /*4120*/  UMOV UR67, 0x40004040 ;  /* 0x4000404000437882 */ /* 0x000fe20000000000 */
[----:B------:R-:W-:Y:S01]  /*4130*/  UMOV UR65, 0x40004000 ;  /* 0x4000400000417882 */ /* 0x000fe20000000000 */
[----:B------:R-:W-:Y:S01]  /*4140*/  UTCHMMA.2CTA gdesc[UR66], gdesc[UR68], tmem[UR9], tmem[UR36], idesc[UR37], UP3 ;  /* 0x00ff2444420075ea */ /* 0x000fe20009a00009 */
[----:B------:R-:W-:Y:S01]  /*4150*/  UPLOP3.LUT UP3, UPT, UPT, UPT, UPT, 0x80, 0x8 ;  /* 0x000000000008789c */ /* 0x000fe20003f6f070 */
[----:B------:R-:W-:Y:S01]  /*4160*/  UMOV UR63, 0x40004040 ;  /* 0x40004040003f7882 */ /* 0x000fe20000000000 */
[----:B------:R-:W-:Y:S01]  /*4170*/  UMOV UR61, 0x40004000 ;  /* 0x40004000003d7882 */ /* 0x000fe20000000000 */
[----:B------:R-:W-:Y:S01]  /*4180*/  UTCHMMA.2CTA gdesc[UR62], gdesc[UR64], tmem[UR9], tmem[UR34], idesc[UR35], UPT ;  /* 0x00ff22403e0075ea */ /* 0x000fe2000ba00009 */
[----:B------:R-:W-:Y:S01]  /*4190*/  UMOV UR59, 0x40004040 ;  /* 0x40004040003b7882 */ /* 0x000fe20000000000 */
[----:B------:R-:W-:Y:S01]  /*41a0*/  UMOV UR57, 0x40004000 ;  /* 0x4000400000397882 */ /* 0x000fe20000000000 */
[----:B------:R1:W-:Y:S01]  /*41b0*/  UTCHMMA.2CTA gdesc[UR58], gdesc[UR60], tmem[UR9], tmem[UR32], idesc[UR33], UPT ;  /* 0x00ff203c3a0075ea */ /* 0x0003e2000ba00009 */
        /* <DEDUP_REMOVED lines=11> */
[----:B------:R-:W-:Y:S01]  /*4270*/  UMOV UR39, 0x40004040 ;  /* 0x4000404000277882 */ /* 0x000fe20000000000 */
[----:B------:R2:W-:Y:S01]  /*4280*/  UTCHMMA.2CTA gdesc[UR42], gdesc[UR44], tmem[UR9], tmem[UR24], idesc[UR25], UPT ;  /* 0x00ff182c2a0075ea */ /* 0x0005e2000ba00009 */
[----:B------:R2:W-:Y:S01]  /*4290*/  UTCHMMA.2CTA gdesc[UR38], gdesc[UR40], tmem[UR9], tmem[UR22], idesc[UR23], UPT ;  /* 0x00ff1628260075ea */ /* 0x0005e2000ba00009 */
[----:B------:R2:W-:Y:S01]  /*42a0*/  UTCBAR.2CTA.MULTICAST [UR14], URZ, UR11 ;  /* 0x000000ff0e0073e9 */ /* 0x0005e2000820080b */
[----:B-1----:R-:W-:Y:S01]  /*42b0*/  UMOV UR58, UR18 ;  /* 0x00000012003a7c82 */ /* 0x002fe20008000000 */
[----:B------:R-:W-:Y:S05]  /*42c0*/  BRA.U UP0, `(.L_x_82) ;  /* 0xfffffffd00007547 */ /* 0x000fea000b83ffff */
.L_x_79:
[----:B------:R-:W-:Y:S01]  /*42d0*/  UIADD3 UR8, UPT, UPT, UR8, 0x110, URZ ;  /* 0x0000011008087890 */ /* 0x000fe2000fffe0ff */
[----:B------:R-:W-:-:S08]  /*42e0*/  UMOV UR17, UR16 ;  /* 0x0000001000117c82 */ /* 0x000fd00008000000 */
[----:B------:R4:W-:Y:S01]  /*42f0*/  UTCBAR.2CTA.MULTICAST [UR8], URZ, UR10 ;  /* 0x000000ff080073e9 */ /* 0x0009e2000820080a */
[----:B------:R-:W-:Y:S02]  /*4300*/  NOP ;  /* 0x0000000000007918 */ /* 0x000fe40000000000 */
.L_x_77:
[----:B------:R-:W-:Y:S01]  /*4310*/  UIADD3 UR19, UPT, UPT, UR19, 0x1, URZ ;  /* 0x0000000113137890 */ /* 0x000fe2000fffe0ff */
[----:B------:R-:W-:-:S03]  /*4320*/  ISETP.NE.AND P0, PT, R8, 0x2, PT ;  /* 0x000000020800780c */ /* 0x000fc60003f05270 */
[----:B------:R-:W-:Y:S01]  /*4330*/  UISETP.NE.AND UP0, UPT, UR19, 0x4, UPT ;  /* 0x000000041300788c */ /* 0x000fe2000bf05270 */
[----:B-12---:R-:W-:Y:S02]  /*4340*/  SEL R0, RZ, 0x1, P0 ;  /* 0x00000001ff007807 */ /* 0x006fe40000000000 */
[----:B------:R-:W-:Y:S01]  /*4350*/  SEL R8, R8, RZ, P0 ;  /* 0x000000ff08087207 */ /* 0x000fe20000000000 */
[----:B----4-:R-:W-:Y:S01]  /*4360*/  USEL UR8, URZ, 0x1, UP0 ;  /* 0x00000001ff087887 */ /* 0x010fe20008000000 */
[----:B------:R-:W-:Y:S01]  /*4370*/  LOP3.LUT R3, R3, R0, RZ, 0x3c, !PT ;  /* 0x0000000003037212 */ /* 0x000fe200078e3cff */
[----:B------:R-:W-:-:S04]  /*4380*/  USEL UR19, UR19, URZ, UP0 ;  /* 0x000000ff13137287 */ /* 0x000fc80008000000 */
[----:B------:R-:W-:Y:S01]  /*4390*/  LOP3.LUT R9, R9, UR8, RZ, 0x3c, !PT ;  /* 0x0000000809097c12 */ /* 0x000fe2000f8e3cff */
[----:B------:R-:W-:Y:S07]  /*43a0*/  @P1 BRA `(.L_x_83) ;  /* 0xfffffff800381947 */ /* 0x000fee000383ffff */
[----:B------:R-:W1:Y:S01]  /*43b0*/  S2UR UR6, SR_CgaCtaId ;  /* 0x00000000000679c3 */ /* 0x000e620000008800 */
[----:B------:R-:W-:Y:S01]  /*43c0*/  ELECT P0, URZ, PT ;  /* 0x0000000000ff782f */ /* 0x000fe20003800000 */
[----:B------:R-:W-:Y:S01]  /*43d0*/  HFMA2 R0, -RZ, RZ, 0, 5.9604644775390625e-08 ;  /* 0x00000001ff007431 */ /* 0x000fe200000001ff */
[----:B------:R-:W-:-:S05]  /*43e0*/  UMOV UR8, 0x40 ;  /* 0x0000004000087882 */ /* 0x000fca0000000000 */
[----:B------:R-:W-:Y:S01]  /*43f0*/  UVIRTCOUNT.DEALLOC.SMPOOL 0x80 ;  /* 0x000000800000784c */ /* 0x000fe20000000000 */
[----:B------:R-:W-:Y:S02]  /*4400*/  UISETP.NE.AND UP0, UPT, UR5, URZ, UPT ;  /* 0x000000ff0500728c */ /* 0x000fe4000bf05270 */
[----:B-1----:R-:W-:-:S09]  /*4410*/  ULEA UR6, UR6, UR8, 0x18 ;  /* 0x0000000806067291 */ /* 0x002fd2000f8ec0ff */
[----:B------:R1:W-:Y:S01]  /*4420*/  @P0 STS.U8 [UR6+0x1c], R0 ;  /* 0x00001c00ff000988 */ /* 0x0003e20008000006 */
[----:B------:R-:W-:Y:S05]  /*4430*/  BRA.U UP0, `(.L_x_84) ;  /* 0x0000000100a07547 */ /* 0x000fea000b800000 */
[----:B------:R-:W-:Y:S01]  /*4440*/  UIADD3 UR5, UPT, UPT, UR7, 0x130, URZ ;  /* 0x0000013007057890 */ /* 0x000fe2000fffe0ff */
[----:B------:R-:W-:-:S03]  /*4450*/  SHF.L.U32 R2, R9, 0x1f, RZ ;  /* 0x0000001f09027819 */ /* 0x000fc600000006ff */
[----:B------:R-:W-:-:S09]  /*4460*/  ULEA UR8, UR19, UR5, 0x3 ;  /* 0x0000000513087291 */ /* 0x000fd2000f8e18ff */
[----:B------:R-:W2:Y:S02]  /*4470*/  SYNCS.PHASECHK.TRANS64.TRYWAIT P0, [UR8], R2 ;  /* 0x00000002ff0075a7 */ /* 0x000ea40008001108 */
[----:B--2---:R-:W-:Y:S05]  /*4480*/  @!P0 BRA `(.L_x_85) ;  /* 0x0000003000948947 */ /* 0x004fea0003800000 */
.L_x_168:
        /* <DEDUP_REMOVED lines=9> */
.L_x_170:
        /* <DEDUP_REMOVED lines=9> */
.L_x_172:
[----:B------:R-:W-:-:S04]  /*45b0*/  UIADD3 UR9, UPT, UPT, UR9, 0x1, URZ ;  /* 0x0000000109097890 */ /* 0x000fc8000fffe0ff */
[----:B------:R-:W-:-:S04]  /*45c0*/  UISETP.NE.AND UP1, UPT, UR9, 0x4, UPT ;  /* 0x000000040900788c */ /* 0x000fc8000bf25270 */
[----:B------:R-:W-:Y:S02]  /*45d0*/  USEL UR8, URZ, 0x1, UP1 ;  /* 0x00000001ff087887 */ /* 0x000fe40008800000 */
[----:B------:R-:W-:-:S04]  /*45e0*/  USEL UR9, UR9, URZ, UP1 ;  /* 0x000000ff09097287 */ /* 0x000fc80008800000 */
[----:B------:R-:W-:Y:S01]  /*45f0*/  ULEA UR9, UR9, UR5, 0x3 ;  /* 0x0000000509097291 */ /* 0x000fe2000f8e18ff */
[----:B------:R-:W-:-:S04]  /*4600*/  LOP3.LUT R2, R2, UR8, RZ, 0x3c, !PT ;  /* 0x0000000802027c12 */ /* 0x000fc8000f8e3cff */
[----:B------:R-:W-:Y:S01]  /*4610*/  SHF.L.U32 R2, R2, 0x1f, RZ ;  /* 0x0000001f02027819 */ /* 0x000fe200000006ff */
[----:B-1----:R-:W-:-:S04]  /*4620*/  IMAD.U32 R0, RZ, RZ, UR9 ;  /* 0x00000009ff007e24 */ /* 0x002fc8000f8e00ff */
[----:B------:R1:W2:Y:S03]  /*4630*/  SYNCS.PHASECHK.TRANS64.TRYWAIT P0, [R0+URZ], R2 ;  /* 0x00000002000075a7 */ /* 0x0002a600080011ff */
[----:B--2---:R-:W-:Y:S05]  /*4640*/  @!P0 NANOSLEEP.SYNCS 0x989680 ;  /* 0x009896800000895d */ /* 0x004fea0003900000 */
[----:B------:R-:W2:Y:S02]  /*4650*/  @!P0 SYNCS.PHASECHK.TRANS64 P0, [R0+URZ], R2 ;  /* 0x00000002000085a7 */ /* 0x000ea400080010ff */
[----:B--2---:R-:W-:Y:S05]  /*4660*/  @P0 BRA `(.L_x_88) ;  /* 0x0000000000200947 */ /* 0x004fea0003800000 */
.L_x_89:
[----:B--2---:R2:W4:Y:S02]  /*4670*/  SYNCS.PHASECHK.TRANS64.TRYWAIT P0, [R0+URZ], R2 ;  /* 0x00000002000075a7 */ /* 0x00452400080011ff */
[----:B----4-:R-:W-:Y:S05]  /*4680*/  @!P0 NANOSLEEP.SYNCS 0x989680 ;  /* 0x009896800000895d */ /* 0x010fea0003900000 */
[----:B------:R-:W4:Y:S02]  /*4690*/  @!P0 SYNCS.PHASECHK.TRANS64 P0, [R0+URZ], R2 ;  /* 0x00000002000085a7 */ /* 0x000f2400080010ff */
[----:B----4-:R-:W-:Y:S05]  /*46a0*/  @!P0 BRA `(.L_x_89) ;  /* 0xfffffffc00f08947 */ /* 0x010fea000383ffff */
[----:B------:R-:W-:Y:S05]  /*46b0*/  BRA `(.L_x_88) ;  /* 0x00000000000c7947 */ /* 0x000fea0003800000 */
.L_x_84:
[----:B------:R-:W-:-:S04]  /*46c0*/  UIADD3 UR5, UPT, UPT, UR7, 0x170, URZ ;  /* 0x0000017007057890 */ /* 0x000fc8000fffe0ff */
[----:B------:R-:W-:-:S09]  /*46d0*/  UPRMT UR5, UR4, 0x654, UR5 ;  /* 0x0000065404057896 */ /* 0x000fd20008000005 */
[----:B------:R-:W-:Y:S03]  /*46e0*/  SYNCS.ARRIVE.TRANS64.RED.A1T0 RZ, [UR5], RZ ;  /* 0x000000ffffff79a7 */ /* 0x000fe60008100405 */
.L_x_88:
[----:B-12---:R-:W-:Y:S01]  /*46f0*/  SHF.L.U32 R2, RZ, 0x1f, RZ ;  /* 0x0000001fff027819 */ /* 0x006fe200000006ff */
[----:B------:R-:W-:Y:S01]  /*4700*/  UIADD3 UR5, UPT, UPT, UR7, 0x170, URZ ;  /* 0x0000017007057890 */ /* 0x000fe2000fffe0ff */
[----:B------:R-:W-:Y:S02]  /*4710*/  PLOP3.LUT P0, PT, PT, PT, UP0, 0x80, 0x8 ;  /* 0x000000000008781c */ /* 0x000fe40003f0f008 */
[----:B------:R-:W1:Y:S02]  /*4720*/  SYNCS.PHASECHK.TRANS64.TRYWAIT P1, [UR7+0x170], R2 ;  /* 0x00017002ff0075a7 */ /* 0x000e640008021107 */
[----:B-1----:R-:W-:Y:S09]  /*4730*/  @!P1 BRA `(.L_x_90) ;  /* 0x0000003000309947 */ /* 0x002ff20003800000 */
.L_x_174:
[----:B------:R-:W-:Y:S01]  /*4740*/  @!UP0 UPRMT UR5, UR4, 0x654, UR5 ;  /* 0x0000065404058896 */ /* 0x000fe20008000005 */
[----:B------:R-:W-:Y:S02]  /*4750*/  UMOV UR8, 0xffff ;  /* 0x0000ffff00087882 */ /* 0x000fe40000000000 */
[----:B------:R-:W-:-:S06]  /*4760*/  UMOV UR4, 0x1 ;  /* 0x0000000100047882 */ /* 0x000fcc0000000000 */
[----:B------:R-:W-:Y:S01]  /*4770*/  @!P0 SYNCS.ARRIVE.TRANS64.RED.A1T0 RZ, [UR5], RZ ;  /* 0x000000ffffff89a7 */ /* 0x000fe20008100405 */
[----:B------:R-:W-:Y:S01]  /*4780*/  NOP ;  /* 0x0000000000007918 */ /* 0x000fe20000000000 */
[----:B-1----:R-:W1:Y:S01]  /*4790*/  LDS R0, [UR6+0x14] ;  /* 0x00001406ff007984 */ /* 0x002e620008000800 */
[----:B------:R-:W-:-:S04]  /*47a0*/  ULOP3.LUT UR5, UR21, 0xffff, URZ, 0xc0, !UPT ;  /* 0x0000ffff15057892 */ /* 0x000fc8000f8ec0ff */
[----:B------:R-:W-:-:S04]  /*47b0*/  USHF.R.U32.HI UR5, URZ, 0x5, UR5 ;  /* 0x00000005ff057899 */ /* 0x000fc80008011605 */
[----:B------:R-:W-:Y:S02]  /*47c0*/  USHF.L.U32 UR8, UR8, UR5, URZ ;  /* 0x0000000508087299 */ /* 0x000fe400080006ff */
[----:B------:R-:W-:-:S04]  /*47d0*/  USHF.L.U32 UR4, UR4, UR5, URZ ;  /* 0x0000000504047299 */ /* 0x000fc800080006ff */
[----:B-1----:R-:W-:-:S04]  /*47e0*/  LOP3.LUT R0, R0, UR8, RZ, 0xc0, !PT ;  /* 0x0000000800007c12 */ /* 0x002fc8000f8ec0ff */
[----:B------:R-:W-:-:S13]  /*47f0*/  ISETP.NE.AND P0, PT, R0, UR8, PT ;  /* 0x0000000800007c0c */ /* 0x000fda000bf05270 */
[----:B------:R-:W-:Y:S05]  /*4800*/  @P0 BRA `(.L_x_91) ;  /* 0x0000000000580947 */ /* 0x000fea0003800000 */
[----:B------:R-:W1:Y:S02]  /*4810*/  LDS R0, [UR6+0x18] ;  /* 0x00001806ff007984 */ /* 0x000e640008000800 */
[----:B-1----:R-:W-:-:S04]  /*4820*/  LOP3.LUT R0, R0, UR4, RZ, 0xc0, !PT ;  /* 0x0000000400007c12 */ /* 0x002fc8000f8ec0ff */
[----:B------:R-:W-:-:S13]  /*4830*/  ISETP.NE.AND P0, PT, R0, UR4, PT ;  /* 0x0000000400007c0c */ /* 0x000fda000bf05270 */
[----:B------:R-:W-:Y:S05]  /*4840*/  @P0 BRA `(.L_x_92) ;  /* 0x00000000003c0947 */ /* 0x000fea0003800000 */
[----:B------:R-:W1:Y:S01]  /*4850*/  S2R R2, SR_LANEID ;  /* 0x0000000000027919 */ /* 0x000e620000000000 */
[----:B------:R-:W-:Y:S01]  /*4860*/  ULOP3.LUT UR8, URZ, UR8, URZ, 0x33, !UPT ;  /* 0x00000008ff087292 */ /* 0x000fe2000f8e33ff */
[----:B------:R-:W-:Y:S02]  /*4870*/  VOTEU.ANY UR7, UPT, PT ;  /* 0x0000000000077886 */ /* 0x000fe400038e0100 */
[----:B------:R-:W-:-:S03]  /*4880*/  UFLO.U32 UR7, UR7 ;  /* 0x00000007000772bd */ /* 0x000fc600080e0000 */
[----:B------:R-:W-:-:S04]  /*4890*/  IMAD.U32 R0, RZ, RZ, UR8 ;  /* 0x00000008ff007e24 */ /* 0x000fc8000f8e00ff */
[----:B------:R2:W4:Y:S02]  /*48a0*/  REDUX UR5, R0 ;  /* 0x00000000000573c4 */ /* 0x0005240000000000 */
[----:B------:R1:W-:Y:S02]  /*48b0*/  UTCATOMSWS.AND URZ, UR8 ;  /* 0x0000000800ff79e3 */ /* 0x0003e40008000000 */
[----:B-1----:R-:W-:Y:S02]  /*48c0*/  ISETP.EQ.U32.AND P0, PT, R2, UR7, PT ;  /* 0x0000000702007c0c */ /* 0x002fe4000bf02070 */
[----:B--2---:R-:W-:Y:S02]  /*48d0*/  LOP3.LUT R0, RZ, UR4, RZ, 0x33, !PT ;  /* 0x00000004ff007c12 */ /* 0x004fe4000f8e33ff */
[----:B----4-:R-:W-:Y:S02]  /*48e0*/  MOV R2, UR5 ;  /* 0x0000000500027c02 */ /* 0x010fe40008000f00 */
[----:B------:R-:W1:Y:S07]  /*48f0*/  REDUX UR4, R0 ;  /* 0x00000000000473c4 */ /* 0x000e6e0000000000 */
[----:B------:R2:W-:Y:S01]  /*4900*/  @P0 ATOMS.AND RZ, [UR6+0x14], R2 ;  /* 0x00001402ffff098c */ /* 0x0005e2000a800006 */
[----:B-1----:R-:W-:-:S05]  /*4910*/  IMAD.U32 R0, RZ, RZ, UR4 ;  /* 0x00000004ff007e24 */ /* 0x002fca000f8e00ff */
[----:B------:R2:W-:Y:S01]  /*4920*/  @P0 ATOMS.AND RZ, [UR6+0x18], R0 ;  /* 0x00001800ffff098c */ /* 0x0005e2000a800006 */
[----:B------:R-:W-:Y:S05]  /*4930*/  BRA `(.L_x_93) ;  /* 0x0000000000147947 */ /* 0x000fea0003800000 */
.L_x_92:
[----:B------:R-:W-:Y:S02]  /*4940*/  MOV R2, 0x4960 ;  /* 0x0000496000027802 */ /* 0x000fe40000000f00 */
[----:B---3-5:R-:W-:Y:S05]  /*4950*/  CALL.REL.NOINC `($__internal_0_$__cuda_sm10x_tcgen05_guardrail_trap_col_being_dealloced_not_returned_by_alloc) ;  /* 0x0000003000587944 */ /* 0x028fea0003c00000 */
[----:B------:R-:W-:Y:S05]  /*4960*/  BRA `(.L_x_93) ;  /* 0x0000000000087947 */ /* 0x000fea0003800000 */
.L_x_91:
[----:B------:R-:W-:Y:S02]  /*4970*/  MOV R2, 0x4990 ;  /* 0x0000499000027802 */ /* 0x000fe40000000f00 */
[----:B---3-5:R-:W-:Y:S05]  /*4980*/  CALL.REL.NOINC `($__internal_2_$__cuda_sm10x_tcgen05_guardrail_trap_unallocated_columns_being_dealloced) ;  /* 0x0000003000647944 */ /* 0x028fea0003c00000 */
.L_x_93:
[----:B------:R-:W-:Y:S01]  /*4990*/  NOP ;  /* 0x0000000000007918 */ /* 0x000fe20000000000 */
[----:B------:R-:W-:Y:S05]  /*49a0*/  EXIT ;  /* 0x000000000000794d */ /* 0x000fea0003800000 */
.L_x_64:
[----:B------:R-:W-:-:S09]  /*49b0*/  UISETP.NE.OR UP5, UPT, UR10, 0x3, !UP5 ;  /* 0x000000030a00788c */ /* 0x000fd2000efa5670 */
[----:B------:R-:W-:Y:S05]  /*49c0*/  BRA.U UP5, `(.L_x_94) ;  /* 0x0000000d050c7547 */ /* 0x000fea000b800000 */
[----:B------:R-:W1:Y:S01]  /*49d0*/  LDC R0, c[0x0][0xb30] ;  /* 0x0002cc00ff007b82 */ /* 0x000e620000000800 */
[----:B------:R-:W2:Y:S01]  /*49e0*/  LDCU.64 UR8, c[0x0][0x888] ;  /* 0x00011100ff0877ac */ /* 0x000ea20008000a00 */
[----:B------:R-:W-:Y:S01]  /*49f0*/  IMAD.MOV.U32 R28, RZ, RZ, 0x1 ;  /* 0x00000001ff1c7424 */ /* 0x000fe200078e00ff */
[----:B------:R-:W-:Y:S01]  /*4a00*/  CS2R R26, SRZ ;  /* 0x00000000001a7805 */ /* 0x000fe2000001ff00 */
[----:B------:R-:W-:Y:S01]  /*4a10*/  IMAD.MOV.U32 R24, RZ, RZ, 0x800 ;  /* 0x00000800ff187424 */ /* 0x000fe200078e00ff */
[----:B------:R-:W3:Y:S03]  /*4a20*/  LDCU.64 UR4, c[0x0][0x890] ;  /* 0x00011200ff0477ac */ /* 0x000ee60008000a00 */
[----:B------:R-:W4:Y:S01]  /*4a30*/  LDC R23, c[0x0][0x370] ;  /* 0x0000dc00ff177b82 */ /* 0x000f220000000800 */
[----:B------:R-:W-:Y:S01]  /*4a40*/  UMOV UR6, 0x400 ;  /* 0x0000040000067882 */ /* 0x000fe20000000000 */
[----:B------:R-:W-:-:S02]  /*4a50*/  UPLOP3.LUT UP1, UPT, UPT, UPT, UPT, 0x40, 0x4 ;  /* 0x000000000004789c */ /* 0x000fc40003f2e870 */
[----:B------:R-:W-:Y:S01]  /*4a60*/  ULEA UR6, UR37, UR6, 0x18 ;  /* 0x0000000625067291 */ /* 0x000fe2000f8ec0ff */
[----:B------:R-:W-:-:S03]  /*4a70*/  UMOV UR15, URZ ;  /* 0x000000ff000f7c82 */ /* 0x000fc60008000000 */
[----:B------:R-:W4:Y:S01]  /*4a80*/  LDC R3, c[0x0][0xb0c] ;  /* 0x0002c300ff037b82 */ /* 0x000f220000000800 */
[----:B--2---:R-:W-:Y:S02]  /*4a90*/  UISETP.NE.U32.AND UP2, UPT, UR8, URZ, UPT ;  /* 0x000000ff0800728c */ /* 0x004fe4000bf45070 */
[----:B---3--:R-:W-:-:S05]  /*4aa0*/  UISETP.NE.U32.AND UP3, UPT, UR4, URZ, UPT ;  /* 0x000000ff0400728c */ /* 0x008fca000bf65070 */
[----:B------:R-:W2:Y:S01]  /*4ab0*/  LDC R20, c[0x0][0xb20] ;  /* 0x0002c800ff147b82 */ /* 0x000ea20000000800 */
[----:B-1----:R-:W-:Y:S01]  /*4ac0*/  ISETP.NE.AND P1, PT, R0, 0x1, PT ;  /* 0x000000010000780c */ /* 0x002fe20003f25270 */
[----:B------:R-:W-:Y:S02]  /*4ad0*/  UISETP.NE.AND.EX UP2, UPT, UR9, URZ, UPT, UP2 ;  /* 0x000000ff0900728c */ /* 0x000fe4000bf45320 */
[----:B------:R-:W-:-:S04]  /*4ae0*/  UISETP.NE.AND.EX UP3, UPT, UR5, URZ, UPT, UP3 ;  /* 0x000000ff0500728c */ /* 0x000fc8000bf65330 */
[----:B------:R-:W1:Y:S08]  /*4af0*/  LDC.64 R32, c[0x0][0x348] ;  /* 0x0000d200ff207b82 */ /* 0x000e700000000a00 */
[----:B------:R-:W3:Y:S08]  /*4b00*/  LDC.64 R14, c[0x0][0xb10] ;  /* 0x0002c400ff0e7b82 */ /* 0x000ef00000000a00 */
[----:B------:R-:W1:Y:S08]  /*4b10*/  LDC.64 R6, c[0x0][0xb18] ;  /* 0x0002c600ff067b82 */ /* 0x000e700000000a00 */
[----:B------:R-:W1:Y:S08]  /*4b20*/  LDC.64 R4, c[0x0][0xb28] ;  /* 0x0002ca00ff047b82 */ /* 0x000e700000000a00 */
[----:B--2-4-:R-:W1:Y:S02]  /*4b30*/  LDC R21, c[0x0][0x374] ;  /* 0x0000dd00ff157b82 */ /* 0x014e640000000800 */
.L_x_102:
[C---:B------:R-:W-:Y:S02]  /*4b40*/  LEA R0, R27.reuse, UR6, 0x3 ;  /* 0x000000061b007c11 */ /* 0x040fe4000f8e18ff */
[----:B------:R-:W-:Y:S02]  /*4b50*/  SHF.L.U32 R2, R26, 0x1f, RZ ;  /* 0x0000001f1a027819 */ /* 0x000fe400000006ff */
[----:B------:R-:W-:Y:S02]  /*4b60*/  LEA R16, R27, UR6, 0x4 ;  /* 0x000000061b107c11 */ /* 0x000fe4000f8e20ff */
[----:B--2---:R-:W2:Y:S02]  /*4b70*/  SYNCS.PHASECHK.TRANS64.TRYWAIT P0, [R0+URZ+0xf0], R2 ;  /* 0x0000f002000075a7 */ /* 0x004ea400080011ff */
[----:B--2---:R-:W-:Y:S05]  /*4b80*/  @!P0 BRA `(.L_x_95) ;  /* 0x0000002c00348947 */ /* 0x004fea0003800000 */
.L_x_175:
[----:B------:R-:W-:Y:S01]  /*4b90*/  ISETP.GE.AND P0, PT, R22, 0x1, PT ;  /* 0x000000011600780c */ /* 0x000fe20003f06270 */
[----:B------:R-:W4:Y:S01]  /*4ba0*/  LDS.128 R16, [R16+0x180] ;  /* 0x0001800010107984 */ /* 0x000f220000000c00 */
[----:B------:R-:W-:Y:S01]  /*4bb0*/  ISETP.NE.U32.AND P4, PT, RZ, UR4, PT ;  /* 0x00000004ff007c0c */ /* 0x000fe2000bf85070 */
[----:B--2---:R-:W-:Y:S03]  /*4bc0*/  VIADD R0, R0, 0x100 ;  /* 0x0000010000007836 */ /* 0x004fe60000000000 */
[----:B------:R-:W-:Y:S01]  /*4bd0*/  ISETP.NE.AND.EX P4, PT, RZ, UR5, PT, P4 ;  /* 0x00000005ff007c0c */ /* 0x000fe2000bf85340 */
[----:B------:R-:W-:Y:S01]  /*4be0*/  @!PT LDS RZ, [RZ] ;  /* 0x00000000fffff984 */ /* 0x000fe20000000800 */
[----:B------:R-:W-:Y:S01]  /*4bf0*/  @!PT LDS RZ, [RZ] ;  /* 0x00000000fffff984 */ /* 0x000fe20000000800 */
[----:B------:R-:W-:Y:S01]  /*4c00*/  @!PT LDS RZ, [RZ] ;  /* 0x00000000fffff984 */ /* 0x000fe20000000800 */
[----:B------:R-:W-:Y:S01]  /*4c10*/  @!PT LDS RZ, [RZ] ;  /* 0x00000000fffff984 */ /* 0x000fe20000000800 */
[----:B------:R2:W-:Y:S06]  /*4c20*/  MEMBAR.ALL.CTA ;  /* 0x0000000000007992 */ /* 0x0005ec0000008000 */
[----:B--2---:R-:W2:Y:S01]  /*4c30*/  FENCE.VIEW.ASYNC.S ;  /* 0x00000000000073c6 */ /* 0x004ea20000000000 */
[----:B------:R-:W-:Y:S04]  /*4c40*/  PRMT R0, RZ, 0x654, R0 ;  /* 0x00000654ff007816 */ /* 0x000fe80000000000 */
[----:B--2---:R2:W-:Y:S01]  /*4c50*/  SYNCS.ARRIVE.TRANS64.RED.A1T0 RZ, [R0+URZ], RZ ;  /* 0x000000ff00ff79a7 */ /* 0x0045e200081004ff */
[----:B----4-:R-:W-:Y:S11]  /*4c60*/  LOP3.LUT P3, RZ, R18, 0x1, RZ, 0xc0, !PT ;  /* 0x0000000112ff7812 */ /* 0x010ff6000786c0ff */
[----:B------:R-:W-:Y:S02]  /*4c70*/  @!UPT UIADD3 URZ, UPT, UPT, URZ, URZ, URZ ;  /* 0x000000fffffff290 */ /* 0x000fe4000fffe0ff */
[----:B------:R-:W-:Y:S02]  /*4c80*/  @P3 MOV R11, R16 ;  /* 0x00000010000b3202 */ /* 0x000fe40000000f00 */
[----:B------:R-:W-:Y:S01]  /*4c90*/  @P3 LOP3.LUT R10, R17, 0xffff, RZ, 0xc0, !PT ;  /* 0x0000ffff110a3812 */ /* 0x000fe200078ec0ff */
[----:B--2---:R-:W-:Y:S06]  /*4ca0*/  @!P0 BRA `(.L_x_96) ;  /* 0x0000000000a48947 */ /* 0x004fec0003800000 */
[-C--:B-1----:R-:W-:Y:S01]  /*4cb0*/  IMAD.HI.U32 R0, R21, R7.reuse, RZ ;  /* 0x0000000715007227 */ /* 0x082fe200078e00ff */
[----:B------:R-:W-:Y:S02]  /*4cc0*/  ISETP.NE.AND P0, PT, R6, 0x1, PT ;  /* 0x000000010600780c */ /* 0x000fe40003f05270 */
[----:B------:R-:W-:Y:S01]  /*4cd0*/  ISETP.NE.AND P2, PT, R22, 0x1, PT ;  /* 0x000000011600780c */ /* 0x000fe20003f45270 */
[----:B---3--:R-:W-:Y:S01]  /*4ce0*/  IMAD.HI.U32 R9, R23, R14, RZ ;  /* 0x0000000e17097227 */ /* 0x008fe200078e00ff */
[----:B------:R-:W-:Y:S02]  /*4cf0*/  SHF.R.U32.HI R0, RZ, R20, R0 ;  /* 0x00000014ff007219 */ /* 0x000fe40000011600 */
[----:B------:R-:W-:Y:S01]  /*4d00*/  ISETP.NE.AND P5, PT, R3, 0x1, PT ;  /* 0x000000010300780c */ /* 0x000fe20003fa5270 */
[----:B------:R-:W-:Y:S01]  /*4d10*/  IMAD.HI.U32 R13, R10, R7, RZ ;  /* 0x000000070a0d7227 */ /* 0x000fe200078e00ff */
[----:B------:R-:W-:Y:S02]  /*4d20*/  SHF.R.U32.HI R9, RZ, R15, R9 ;  /* 0x0000000fff097219 */ /* 0x000fe40000011609 */
[----:B------:R-:W-:Y:S01]  /*4d30*/  SEL R0, R21, R0, !P0 ;  /* 0x0000000015007207 */ /* 0x000fe20004000000 */
[----:B------:R-:W-:Y:S01]  /*4d40*/  IMAD.HI.U32 R12, R11, R14, RZ ;  /* 0x0000000e0b0c7227 */ /* 0x000fe200078e00ff */
[----:B------:R-:W-:Y:S03]  /*4d50*/  SEL R9, R23, R9, !P5 ;  /* 0x0000000917097207 */ /* 0x000fe60006800000 */
[-C--:B------:R-:W-:Y:S01]  /*4d60*/  IMAD.HI.U32 R8, R0, R4.reuse, RZ ;  /* 0x0000000400087227 */ /* 0x080fe200078e00ff */
[----:B------:R-:W-:Y:S03]  /*4d70*/  SHF.R.U32.HI R12, RZ, R15, R12 ;  /* 0x0000000fff0c7219 */ /* 0x000fe6000001160c */
[----:B------:R-:W-:Y:S01]  /*4d80*/  IMAD.HI.U32 R2, R9, R4, RZ ;  /* 0x0000000409027227 */ /* 0x000fe200078e00ff */
[-C--:B------:R-:W-:Y:S02]  /*4d90*/  @P2 SHF.R.U32.HI R0, RZ, R5.reuse, R8 ;  /* 0x00000005ff002219 */ /* 0x080fe40000011608 */
[----:B------:R-:W-:Y:S02]  /*4da0*/  SHF.R.U32.HI R8, RZ, R20, R13 ;  /* 0x00000014ff087219 */ /* 0x000fe4000001160d */
[----:B------:R-:W-:Y:S01]  /*4db0*/  @P2 SHF.R.U32.HI R9, RZ, R5, R2 ;  /* 0x00000005ff092219 */ /* 0x000fe20000011602 */
[----:B------:R-:W-:Y:S01]  /*4dc0*/  IMAD R0, R22, R0, RZ ;  /* 0x0000000016007224 */ /* 0x000fe200078e02ff */
[----:B------:R-:W-:Y:S02]  /*4dd0*/  SEL R8, R10, R8, !P0 ;  /* 0x000000080a087207 */ /* 0x000fe40004000000 */
[----:B------:R-:W-:Y:S01]  /*4de0*/  SEL R2, R11, R12, !P5 ;  /* 0x0000000c0b027207 */ /* 0x000fe20006800000 */
[----:B------:R-:W-:Y:S01]  /*4df0*/  IMAD R12, R22, R9, RZ ;  /* 0x00000009160c7224 */ /* 0x000fe200078e02ff */
[C---:B------:R-:W-:Y:S01]  /*4e00*/  ISETP.GE.AND P0, PT, R8.reuse, R0, PT ;  /* 0x000000000800720c */ /* 0x040fe20003f06270 */
[----:B------:R-:W-:Y:S03]  /*4e10*/  IMAD.HI.U32 R0, R8, R4, RZ ;  /* 0x0000000408007227 */ /* 0x000fe600078e00ff */
[----:B------:R-:W-:Y:S02]  /*4e20*/  ISETP.GE.OR P0, PT, R2, R12, P0 ;  /* 0x0000000c0200720c */ /* 0x000fe40000706670 */
[-C--:B------:R-:W-:Y:S04]  /*4e30*/  SHF.R.U32.HI R0, RZ, R5.reuse, R0 ;  /* 0x00000005ff007219 */ /* 0x080fe80000011600 */
[----:B------:R-:W-:Y:S05]  /*4e40*/  SEL R13, R8, R0, !P2 ;  /* 0x00000000080d7207 */ /* 0x000fea0005000000 */
[----:B------:R-:W-:Y:S02]  /*4e50*/  IMAD.MOV R12, RZ, RZ, -R13 ;  /* 0x000000ffff0c7224 */ /* 0x000fe400078e0a0d */
[----:B------:R-:W-:Y:S04]  /*4e60*/  @!P0 IMAD.HI.U32 R0, R2, R4, RZ ;  /* 0x0000000402008227 */ /* 0x000fe800078e00ff */
[----:B------:R-:W-:Y:S01]  /*4e70*/  IMAD R12, R22, R12, R8 ;  /* 0x0000000c160c7224 */ /* 0x000fe200078e0208 */
[----:B------:R-:W-:Y:S04]  /*4e80*/  @!P0 SHF.R.U32.HI R0, RZ, R5, R0 ;  /* 0x00000005ff008219 */ /* 0x000fe80000011600 */
[----:B------:R-:W-:Y:S04]  /*4e90*/  @!P0 SEL R0, R2, R0, !P2 ;  /* 0x0000000002008207 */ /* 0x000fe80005000000 */
[----:B------:R-:W-:Y:S01]  /*4ea0*/  @!P0 IADD3 R13, PT, PT, R13, -R0, RZ ;  /* 0x800000000d0d8210 */ /* 0x000fe20007ffe0ff */
[----:B------:R-:W-:Y:S01]  /*4eb0*/  @!P0 IMAD R0, R9, R12, R0 ;  /* 0x0000000c09008224 */ /* 0x000fe200078e0200 */
[----:B------:R-:W-:Y:S01]  /*4ec0*/  IADD3 R9, PT, PT, -R8, RZ, RZ ;  /* 0x000000ff08097210 */ /* 0x000fe20007ffe1ff */
[--C-:B------:R-:W-:Y:S02]  /*4ed0*/  IMAD.MOV R12, RZ, RZ, -R2.reuse ;  /* 0x000000ffff0c7224 */ /* 0x100fe400078e0a02 */
[----:B------:R-:W-:Y:S02]  /*4ee0*/  @!P0 IMAD R8, R13, R22, R2 ;  /* 0x000000160d088224 */ /* 0x000fe400078e0202 */
[----:B------:R-:W-:Y:S02]  /*4ef0*/  @!P0 IMAD.MOV.U32 R2, RZ, RZ, R0 ;  /* 0x000000ffff028224 */ /* 0x000fe400078e0000 */
[----:B------:R-:W-:Y:S02]  /*4f00*/  IMAD R11, R3, R12, R11 ;  /* 0x0000000c030b7224 */ /* 0x000fe400078e020b */
[----:B------:R-:W-:Y:S02]  /*4f10*/  IMAD R10, R6, R9, R10 ;  /* 0x00000009060a7224 */ /* 0x000fe400078e020a */
[----:B------:R-:W-:Y:S02]  /*4f20*/  IMAD R11, R2, R3, R11 ;  /* 0x00000003020b7224 */ /* 0x000fe400078e020b */
[----:B------:R-:W-:Y:S02]  /*4f30*/  IMAD R10, R8, R6, R10 ;  /* 0x00000006080a7224 */ /* 0x000fe400078e020a */
.L_x_96:
[----:B------:R-:W-:Y:S05]  /*4f40*/  BRA.U UP1, `(.L_x_97) ;  /* 0x0000000101107547 */ /* 0x000fea000b800000 */
[----:B------:R-:W-:Y:S04]  /*4f50*/  MOV R2, UR7 ;  /* 0x0000000700027c02 */ /* 0x000fe80008000f00 */
[----:B------:R-:W-:Y:S04]  /*4f60*/  SHF.L.U32 R2, R2, 0x1f, RZ ;  /* 0x0000001f02027819 */ /* 0x000fe800000006ff */
[----:B------:R-:W2:Y:S02]  /*4f70*/  SYNCS.PHASECHK.TRANS64.TRYWAIT P0, [UR6+0xe8], R2 ;  /* 0x0000e802ff0075a7 */ /* 0x000ea40008001106 */
[----:B--2---:R-:W-:Y:S05]  /*4f80*/  @!P0 BRA `(.L_x_98) ;  /* 0x0000002800488947 */ /* 0x004fea0003800000 */
.L_x_97:
[----:B------:R-:W-:Y:S05]  /*4f90*/  BRA.U !UP3, `(.L_x_99) ;  /* 0x000000010b347547 */ /* 0x000fea000b800000 */
[----:B------:R-:W-:Y:S01]  /*4fa0*/  UPLOP3.LUT UP0, UPT, UPT, UPT, UP2, 0x80, 0x8 ;  /* 0x000000000008789c */ /* 0x000fe20003f0f020 */
[----:B--2---:R-:W-:Y:S02]  /*4fb0*/  HFMA2 R0, -RZ, RZ, 0, 5.9604644775390625e-08 ;  /* 0x00000001ff007431 */ /* 0x004fe400000001ff */
[----:B------:R-:W-:Y:S03]  /*4fc0*/  IMAD.MOV.U32 R49, RZ, RZ, 0x1 ;  /* 0x00000001ff317424 */ /* 0x000fe600078e00ff */
[----:B------:R-:W-:Y:S05]  /*4fd0*/  PLOP3.LUT P0, PT, PT, PT, UP0, 0x80, 0x8 ;  /* 0x000000000008781c */ /* 0x000fea0003f0f008 */
[----:B------:R-:W2:Y:S01]  /*4fe0*/  @UP0 LDCU.64 UR10, c[0x0][0x888] ;  /* 0x00011100ff0a07ac */ /* 0x000ea20008000a00 */
[----:B------:R-:W-:Y:S07]  /*4ff0*/  @UP0 UIMAD UR8, UR36, UR4, URZ ;  /* 0x00000004240802a4 */ /* 0x000fee000f8e02ff */
[----:B------:R-:W-:Y:S01]  /*5000*/  @!P0 PRMT R49, R0, 0x7610, R49 ;  /* 0x0000761000318816 */ /* 0x000fe20000000031 */
[----:B--2---:R-:W-:Y:S03]  /*5010*/  @UP0 UIMAD.WIDE UR10, UR8, 0x4, UR10 ;  /* 0x00000004080a08a5 */ /* 0x004fe6000f8e020a */
[----:B------:R-:W2:Y:S03]  /*5020*/  @!UP0 LDCU UR8, c[0x0][0x880] ;  /* 0x00011000ff0887ac */ /* 0x000ea60008000800 */
[----:B------:R-:W-:Y:S01]  /*5030*/  IMAD.U32 R8, RZ, RZ, UR10 ;  /* 0x0000000aff087e24 */ /* 0x000fe2000f8e00ff */
[----:B------:R-:W-:Y:S05]  /*5040*/  MOV R9, UR11 ;  /* 0x0000000b00097c02 */ /* 0x000fea0008000f00 */
[----:B-----5:R4:W5:Y:S02]  /*5050*/  @P0 LDG.E R30, desc[UR40][R8.64] ;  /* 0x00000028081e0981 */ /* 0x020964000c1e1900 */
[----:B--2-4-:R-:W-:Y:S07]  /*5060*/  @!P0 IMAD.U32 R30, RZ, RZ, UR8 ;  /* 0x00000008ff1e8e24 */ /* 0x014fee000f8e00ff */
.L_x_99:
[----:B-----5:R-:W-:Y:S01]  /*5070*/  @!P4 FSETP.EQ.AND P5, PT, R30, RZ, PT ;  /* 0x000000ff1e00c20b */ /* 0x020fe20003fa2000 */
[----:B------:R-:W-:Y:S01]  /*5080*/  @!UPT UIADD3 URZ, UPT, UPT, URZ, URZ, URZ ;  /* 0x000000fffffff290 */ /* 0x000fe2000fffe0ff */
[----:B------:R-:W-:Y:S11]  /*5090*/  @!P4 BRA `(.L_x_100) ;  /* 0x000000000014c947 */ /* 0x000ff60003800000 */
[----:B------:R-:W-:Y:S02]  /*50a0*/  LOP3.LUT P0, RZ, R49, 0xff, RZ, 0xc0, !PT ;  /* 0x000000ff31ff7812 */ /* 0x000fe4000780c0ff */
[----:B------:R-:W-:Y:S04]  /*50b0*/  PLOP3.LUT P5, PT, PT, PT, UP0, 0x80, 0x8 ;  /* 0x000000000008781c */ /* 0x000fe80003faf008 */
[----:B------:R-:W-:Y:S07]  /*50c0*/  PLOP3.LUT P5, PT, P5, PT, PT, 0x8, 0x80 ;  /* 0x000000000080781c */ /* 0x000fee0002fae170 */
[----:B------:R-:W-:Y:S11]  /*50d0*/  @P0 FSETP.EQ.AND P5, PT, R30, RZ, PT ;  /* 0x000000ff1e00020b */ /* 0x000ff60003fa2000 */
[----:B------:R-:W-:Y:S02]  /*50e0*/  @!UPT UIADD3 URZ, UPT, UPT, URZ, URZ, URZ ;  /* 0x000000fffffff290 */ /* 0x000fe4000fffe0ff */
.L_x_100:
[----:B------:R-:W4:Y:S01]  /*50f0*/  LDC.64 R8, c[0x0][0xb10] ;  /* 0x0002c400ff087b82 */ /* 0x000f220000000a00 */
[----:B------:R-:W-:Y:S01]  /*5100*/  ULEA UR13, UR15, UR6, 0x3 ;  /* 0x000000060f0d7291 */ /* 0x000fe2000f8e18ff */
[----:B------:R-:W-:Y:S01]  /*5110*/  SHF.L.U32 R29, R28, 0x1f, RZ ;  /* 0x0000001f1c1d7819 */ /* 0x000fe200000006ff */
[----:B------:R-:W-:Y:S01]  /*5120*/  VIADD R27, R27, 0x1 ;  /* 0x000000011b1b7836 */ /* 0x000fe20000000000 */
[----:B------:R-:W-:Y:S04]  /*5130*/  @P3 SHF.R.U32.HI R25, RZ, 0x10, R17 ;  /* 0x00000010ff193819 */ /* 0x000fe80000011611 */
[----:B------:R-:W5:Y:S02]  /*5140*/  LDC.64 R12, c[0x0][0xb18] ;  /* 0x0002c600ff0c7b82 */ /* 0x000f640000000a00 */
[----:B------:R-:W1:Y:S01]  /*5150*/  SYNCS.PHASECHK.TRANS64.TRYWAIT P4, [UR13+0xd0], R29 ;  /* 0x0000d01dff0075a7 */ /* 0x000e62000808110d */
[C---:B----4-:R-:W-:Y:S05]  /*5160*/  @!P1 IMAD.HI.U32 R8, R11.reuse, R8, RZ ;  /* 0x000000080b089227 */ /* 0x050fea00078e00ff */
[----:B--2---:R-:W2:Y:S01]  /*5170*/  @!P1 LDC R0, c[0x0][0xb20] ;  /* 0x0002c800ff009b82 */ /* 0x004ea20000000800 */
[----:B------:R-:W-:Y:S01]  /*5180*/  @!P1 SHF.R.U32.HI R8, RZ, R9, R8 ;  /* 0x00000009ff089219 */ /* 0x000fe20000011608 */
[----:B-----5:R-:W-:Y:S01]  /*5190*/  @!P1 IMAD.HI.U32 R13, R10, R13, RZ ;  /* 0x0000000d0a0d9227 */ /* 0x020fe200078e00ff */
[----:B------:R-:W-:Y:S05]  /*51a0*/  @!P1 ISETP.NE.AND P0, PT, R12, 0x1, PT ;  /* 0x000000010c00980c */ /* 0x000fea0003f05270 */
[----:B------:R-:W4:Y:S01]  /*51b0*/  @!P1 LDC R2, c[0x0][0xb0c] ;  /* 0x0002c300ff029b82 */ /* 0x000f220000000800 */
[----:B--2---:R-:W-:Y:S02]  /*51c0*/  @!P1 SHF.R.U32.HI R0, RZ, R0, R13 ;  /* 0x00000000ff009219 */ /* 0x004fe4000001160d */
[----:B----4-:R-:W-:Y:S02]  /*51d0*/  @!P1 ISETP.NE.AND P2, PT, R2, 0x1, PT ;  /* 0x000000010200980c */ /* 0x010fe40003f45270 */
[----:B------:R-:W-:Y:S02]  /*51e0*/  @!P1 SEL R9, R10, R0, !P0 ;  /* 0x000000000a099207 */ /* 0x000fe40004000000 */
[----:B------:R-:W-:Y:S02]  /*51f0*/  ELECT P0, URZ, PT ;  /* 0x0000000000ff782f */ /* 0x000fe40003800000 */
[----:B------:R-:W-:Y:S05]  /*5200*/  @!P1 SEL R8, R11, R8, !P2 ;  /* 0x000000080b089207 */ /* 0x000fea0005000000 */
[----:B------:R-:W-:Y:S02]  /*5210*/  @!P1 IMAD.IADD R0, R9, 0x1, -R8 ;  /* 0x0000000109009824 */ /* 0x000fe400078e0a08 */
[----:B------:R-:W-:Y:S02]  /*5220*/  @!P1 IMAD.IADD R8, R8, 0x1, -R9 ;  /* 0x0000000108089824 */ /* 0x000fe400078e0a09 */
[----:B------:R-:W-:Y:S02]  /*5230*/  @!P1 IMAD R11, R0, R2, R11 ;  /* 0x00000002000b9224 */ /* 0x000fe400078e020b */
[----:B------:R-:W-:Y:S01]  /*5240*/  @!P1 IMAD R10, R8, R12, R10 ;  /* 0x0000000c080a9224 */ /* 0x000fe200078e020a */
[----:B-1----:R-:W-:Y:S06]  /*5250*/  @!P4 BRA `(.L_x_101) ;  /* 0x0000002400acc947 */ /* 0x002fec0003800000 */
.L_x_178:
[----:B------:R-:W-:Y:S01]  /*5260*/  PLOP3.LUT P5, PT, P5, P0, PT, 0xf2, 0x2f ;  /* 0x00000000002f781c */ /* 0x000fe20002fa1e72 */
[----:B------:R-:W-:Y:S01]  /*5270*/  UMOV UR16, 0x0 ;  /* 0x0000000000107882 */ /* 0x000fe20000000000 */
[----:B------:R-:W-:Y:S01]  /*5280*/  UMOV UR17, 0x10000000 ;  /* 0x1000000000117882 */ /* 0x000fe20000000000 */
[----:B------:R-:W-:Y:S01]  /*5290*/  UMOV UR12, UR36 ;  /* 0x00000024000c7c82 */ /* 0x000fe20008000000 */
[----:B------:R-:W-:Y:S09]  /*52a0*/  @P3 R2UR UR36, R25 ;  /* 0x00000000192432ca */ /* 0x000ff200000e0000 */
[----:B------:R-:W-:Y:S01]  /*52b0*/  @!P5 IADD3 R2, P0, PT, R32, 0x580, RZ ;  /* 0x000005802002d810 */ /* 0x000fe20007f1e0ff */
[----:B------:R-:W-:Y:S01]  /*52c0*/  @!P5 IMAD.SHL.U32 R48, R48, 0x10, RZ ;  /* 0x000000103030d824 */ /* 0x000fe200078e00ff */
[----:B------:R-:W-:Y:S01]  /*52d0*/  VOTEU.ALL UP1, P5 ;  /* 0x0000000000ff7886 */ /* 0x000fe20002820000 */
[----:B------:R-:W-:Y:S01]  /*52e0*/  @!P5 IMAD.SHL.U32 R47, R47, 0x40, RZ ;  /* 0x000000402f2fd824 */ /* 0x000fe200078e00ff */
[----:B------:R-:W-:Y:S01]  /*52f0*/  @!P5 R2UR UR9, R2 ;  /* 0x000000000209d2ca */ /* 0x000fe200000e0000 */
[----:B-1----:R-:W-:Y:S01]  /*5300*/  @!P5 IMAD.X R0, RZ, RZ, R33, P0 ;  /* 0x000000ffff00d224 */ /* 0x002fe200000e0621 */
[----:B------:R-:W-:Y:S01]  /*5310*/  @!P5 R2UR UR10, R48 ;  /* 0x00000000300ad2ca */ /* 0x000fe200000e0000 */
[----:B------:R-:W-:Y:S01]  /*5320*/  @!UP1 ULEA UR14, UR15, UR6, 0xb ;  /* 0x000000060f0e9291 */ /* 0x000fe2000f8e58ff */
[----:B------:R-:W-:Y:S01]  /*5330*/  @!P5 R2UR UR11, R47 ;  /* 0x000000002f0bd2ca */ /* 0x000fe200000e0000 */
[----:B------:R-:W-:Y:S01]  /*5340*/  UIADD3 UR15, UPT, UPT, UR15, 0x1, URZ ;  /* 0x000000010f0f7890 */ /* 0x000fe2000fffe0ff */
[----:B------:R-:W-:Y:S01]  /*5350*/  @!P5 R2UR UR8, R0 ;  /* 0x000000000008d2ca */ /* 0x000fe200000e0000 */
[----:B------:R-:W-:Y:S01]  /*5360*/  IMAD.IADD R48, R10, 0x1, R31 ;  /* 0x000000010a307824 */ /* 0x000fe200078e021f */
[----:B------:R-:W-:Y:S01]  /*5370*/  ISETP.NE.AND P0, PT, R27, 0x2, PT ;  /* 0x000000021b00780c */ /* 0x000fe20003f05270 */
[----:B------:R-:W-:Y:S03]  /*5380*/  IMAD.IADD R47, R11, 0x1, R46 ;  /* 0x000000010b2f7824 */ /* 0x000fe600078e022e */
[----:B------:R-:W-:Y:S01]  /*5390*/  SEL R0, RZ, 0x1, P0 ;  /* 0x00000001ff007807 */ /* 0x000fe20000000000 */
[----:B------:R-:W-:Y:S01]  /*53a0*/  IMAD.U32 R8, RZ, RZ, UR9 ;  /* 0x00000009ff087e24 */ /* 0x000fe2000f8e00ff */
[----:B------:R-:W-:Y:S01]  /*53b0*/  UIADD3 UR9, UPT, UPT, UR13, 0xc0, URZ ;  /* 0x000000c00d097890 */ /* 0x000fe2000fffe0ff */
[----:B------:R-:W-:Y:S02]  /*53c0*/  SEL R27, R27, RZ, P0 ;  /* 0x000000ff1b1b7207 */ /* 0x000fe40000000000 */
[----:B------:R-:W-:Y:S02]  /*53d0*/  LOP3.LUT R26, R26, R0, RZ, 0x3c, !PT ;  /* 0x000000001a1a7212 */ /* 0x000fe400078e3cff */
[----:B------:R-:W-:Y:S01]  /*53e0*/  IMAD.U32 R9, RZ, RZ, UR8 ;  /* 0x00000008ff097e24 */ /* 0x000fe2000f8e00ff */
[----:B------:R-:W-:Y:S01]  /*53f0*/  @!P5 R2UR UR18, R8 ;  /* 0x000000000812d2ca */ /* 0x000fe200000e0000 */
[----:B------:R-:W-:Y:S01]  /*5400*/  @!UP1 UIADD3 UR8, UPT, UPT, UR14, 0x200, URZ ;  /* 0x000002000e089890 */ /* 0x000fe2000fffe0ff */
[----:B------:R-:W-:Y:S02]  /*5410*/  VOTEU.ALL UP1, P5 ;  /* 0x0000000000ff7886 */ /* 0x000fe40002820000 */
[----:B------:R-:W-:Y:S01]  /*5420*/  @!P5 R2UR UR19, R9 ;  /* 0x000000000913d2ca */ /* 0x000fe200000e0000 */
[----:B------:R-:W-:Y:S11]  /*5430*/  UPRMT UR14, UR37, 0x654, UR9 ;  /* 0x00000654250e7896 */ /* 0x000ff60008000009 */
[----:B------:R-:W-:Y:S01]  /*5440*/  @!UPT UIADD3 URZ, UPT, UPT, URZ, URZ, URZ ;  /* 0x000000fffffff290 */ /* 0x000fe2000fffe0ff */
[----:B------:R2:W-:Y:S01]  /*5450*/  @!UP1 UTMALDG.3D [UR8], [UR18], desc[UR16] ;  /* 0x00001008120095b4 */ /* 0x0005e20008011000 */
[----:B------:R2:W-:Y:S01]  /*5460*/  @!P5 SYNCS.ARRIVE.TRANS64.RED.A0TR RZ, [UR13+0xc0], R24 ;  /* 0x0000c018ffffd9a7 */ /* 0x0005e2000830040d */
[----:B------:R-:W-:Y:S04]  /*5470*/  UISETP.NE.AND UP1, UPT, UR15, 0x2, UPT ;  /* 0x000000020f00788c */ /* 0x000fe8000bf25270 */
[----:B------:R-:W-:Y:S02]  /*5480*/  USEL UR13, URZ, 0x1, UP1 ;  /* 0x00000001ff0d7887 */ /* 0x000fe40008800000 */
[----:B------:R-:W-:Y:S02]  /*5490*/  USEL UR15, UR15, URZ, UP1 ;  /* 0x000000ff0f0f7287 */ /* 0x000fe40008800000 */
[----:B------:R-:W-:Y:S02]  /*54a0*/  UPLOP3.LUT UP1, UPT, UPT, UPT, UPT, 0x80, 0x8 ;  /* 0x000000000008789c */ /* 0x000fe40003f2f070 */
[----:B------:R-:W-:Y:S01]  /*54b0*/  LOP3.LUT R28, R28, UR13, RZ, 0x3c, !PT ;  /* 0x0000000d1c1c7c12 */ /* 0x000fe2000f8e3cff */
[----:B------:R-:W-:Y:S01]  /*54c0*/  SYNCS.ARRIVE.TRANS64.RED.A1T0 RZ, [UR14], RZ ;  /* 0x000000ffffff79a7 */ /* 0x000fe2000810040e */
[----:B------:R-:W-:Y:S07]  /*54d0*/  @P3 BRA `(.L_x_102) ;  /* 0xfffffff400983947 */ /* 0x000fee000383ffff */
[----:B------:R-:W-:Y:S01]  /*54e0*/  UIADD3 UR6, UPT, UPT, UR6, 0xd0, URZ ;  /* 0x000000d006067890 */ /* 0x000fe2000fffe0ff */
[----:B------:R-:W-:-:S03]  /*54f0*/  SHF.L.U32 R2, R28, 0x1f, RZ ;  /* 0x0000001f1c027819 */ /* 0x000fc600000006ff */
[----:B------:R-:W-:-:S09]  /*5500*/  ULEA UR4, UR15, UR6, 0x3 ;  /* 0x000000060f047291 */ /* 0x000fd2000f8e18ff */
[----:B------:R-:W1:Y:S02]  /*5510*/  SYNCS.PHASECHK.TRANS64.TRYWAIT P0, [UR4], R2 ;  /* 0x00000002ff0075a7 */ /* 0x000e640008001104 */
[----:B-1----:R-:W-:Y:S05]  /*5520*/  @!P0 BRA `(.L_x_103) ;  /* 0x0000002400108947 */ /* 0x002fea0003800000 */
.L_x_180:
[----:B------:R-:W-:-:S04]  /*5530*/  UIADD3 UR5, UPT, UPT, UR15, 0x1, URZ ;  /* 0x000000010f057890 */ /* 0x000fc8000fffe0ff */
[----:B------:R-:W-:-:S04]  /*5540*/  UISETP.NE.AND UP0, UPT, UR5, 0x2, UPT ;  /* 0x000000020500788c */ /* 0x000fc8000bf05270 */
[----:B------:R-:W-:Y:S02]  /*5550*/  USEL UR4, URZ, 0x1, UP0 ;  /* 0x00000001ff047887 */ /* 0x000fe40008000000 */
[----:B------:R-:W-:-:S04]  /*5560*/  USEL UR5, UR5, URZ, UP0 ;  /* 0x000000ff05057287 */ /* 0x000fc80008000000 */
[----:B------:R-:W-:Y:S01]  /*5570*/  ULEA UR5, UR5, UR6, 0x3 ;  /* 0x0000000605057291 */ /* 0x000fe2000f8e18ff */
[----:B-1----:R-:W-:-:S04]  /*5580*/  LOP3.LUT R2, R28, UR4, RZ, 0x3c, !PT ;  /* 0x000000041c027c12 */ /* 0x002fc8000f8e3cff */
[----:B------:R-:W-:Y:S01]  /*5590*/  SHF.L.U32 R2, R2, 0x1f, RZ ;  /* 0x0000001f02027819 */ /* 0x000fe200000006ff */
[----:B------:R-:W-:-:S07]  /*55a0*/  IMAD.U32 R0, RZ, RZ, UR5 ;  /* 0x00000005ff007e24 */ /* 0x000fce000f8e00ff */
.L_x_104:
[----:B-1----:R1:W4:Y:S02]  /*55b0*/  SYNCS.PHASECHK.TRANS64.TRYWAIT P0, [R0+URZ], R2 ;  /* 0x00000002000075a7 */ /* 0x00232400080011ff */
[----:B----4-:R-:W-:Y:S05]  /*55c0*/  @!P0 NANOSLEEP.SYNCS 0x989680 ;  /* 0x009896800000895d */ /* 0x010fea0003900000 */
[----:B------:R-:W4:Y:S02]  /*55d0*/  @!P0 SYNCS.PHASECHK.TRANS64 P0, [R0+URZ], R2 ;  /* 0x00000002000085a7 */ /* 0x000f2400080010ff */
[----:B--2-4-:R-:W-:Y:S05]  /*55e0*/  @P0 EXIT ;  /* 0x000000000000094d */ /* 0x014fea0003800000 */
[----:B------:R-:W-:Y:S05]  /*55f0*/  BRA `(.L_x_104) ;  /* 0xfffffffc00ec7947 */ /* 0x000fea000383ffff */
.L_x_94:
[----:B------:R-:W-:-:S06]  /*5600*/  UISETP.GE.AND UP1, UPT, UR10, 0x4, UPT ;  /* 0x000000040a00788c */ /* 0x000fcc000bf26270 */
[----:B------:R-:W-:-:S13]  /*5610*/  PLOP3.LUT P0, PT, PT, PT, UP1, 0x80, 0x8 ;  /* 0x000000000008781c */ /* 0x000fda0003f0f018 */
[----:B------:R-:W-:Y:S05]  /*5620*/  @!P0 EXIT ;  /* 0x000000000000894d */ /* 0x000fea0003800000 */
[----:B------:R-:W-:Y:S01]  /*5630*/  BAR.SYNC.DEFER_BLOCKING 0x6, 0xa0 ;  /* 0x0182800000007b1d */ /* 0x000fe20000010000 */
[----:B------:R-:W-:Y:S01]  /*5640*/  IMAD.SHL.U32 R3, R61, 0x10, RZ ;  /* 0x000000103d037824 */ /* 0x000fe200078e00ff */
[----:B------:R-:W-:Y:S01]  /*5650*/  SHF.R.U32.HI R4, RZ, 0x3, R61 ;  /* 0x00000003ff047819 */ /* 0x000fe2000001163d */
[----:B------:R-:W-:Y:S01]  /*5660*/  IMAD.SHL.U32 R2, R53, 0x200, RZ ;  /* 0x0000020035027824 */ /* 0x000fe200078e00ff */
[----:B------:R-:W-:Y:S01]  /*5670*/  CS2R R56, SRZ ;  /* 0x0000000000387805 */ /* 0x000fe2000001ff00 */
[----:B------:R-:W-:Y:S01]  /*5680*/  IMAD.SHL.U32 R60, R61, 0x2, RZ ;  /* 0x000000023d3c7824 */ /* 0x000fe200078e00ff */
[----:B------:R-:W-:Y:S02]  /*5690*/  UMOV UR42, 0x400 ;  /* 0x00000400002a7882 */ /* 0x000fe40000000000 */
[----:B------:R-:W1:Y:S01]  /*56a0*/  LDC R52, c[0x0][0x370] ;  /* 0x0000dc00ff347b82 */ /* 0x000e620000000800 */
[----:B------:R-:W-:Y:S01]  /*56b0*/  ULEA UR42, UR37, UR42, 0x18 ;  /* 0x0000002a252a7291 */ /* 0x000fe2000f8ec0ff */
[----:B------:R-:W-:Y:S01]  /*56c0*/  LOP3.LUT R5, R3, 0x40, RZ, 0xc0, !PT ;  /* 0x0000004003057812 */ /* 0x000fe200078ec0ff */
[----:B------:R-:W-:Y:S01]  /*56d0*/  IMAD.U32 R28, R61, 0x10000, RZ ;  /* 0x000100003d1c7824 */ /* 0x000fe200078e00ff */
[----:B------:R-:W-:Y:S01]  /*56e0*/  LOP3.LUT R3, R3, 0x1b0, RZ, 0xc0, !PT ;  /* 0x000001b003037812 */ /* 0x000fe200078ec0ff */
[----:B------:R-:W-:Y:S01]  /*56f0*/  UIADD3 UR44, UPT, UPT, UR42, 0x200, URZ ;  /* 0x000002002a2c7890 */ /* 0x000fe2000fffe0ff */
[----:B------:R-:W-:Y:S01]  /*5700*/  LOP3.LUT R4, R5, 0x8, R4, 0xf8, !PT ;  /* 0x0000000805047812 */ /* 0x000fe200078ef804 */
[----:B------:R-:W-:Y:S01]  /*5710*/  IMAD.MOV.U32 R59, RZ, RZ, 0x1 ;  /* 0x00000001ff3b7424 */ /* 0x000fe200078e00ff */
[----:B------:R-:W2:Y:S01]  /*5720*/  LDC R24, c[0x0][0xb0c] ;  /* 0x0002c300ff187b82 */ /* 0x000ea20000000800 */
[----:B------:R-:W-:Y:S01]  /*5730*/  LOP3.LUT R2, R3, 0x200, R2, 0xf8, !PT ;  /* 0x0000020003027812 */ /* 0x000fe200078ef802 */
[----:B------:R-:W-:Y:S01]  /*5740*/  IMAD.SHL.U32 R3, R53, 0x200000, RZ ;  /* 0x0020000035037824 */ /* 0x000fe200078e00ff */
[----:B------:R-:W-:Y:S01]  /*5750*/  LOP3.LUT R60, R4, 0x8, R60, 0x78, !PT ;  /* 0x00000008043c7812 */ /* 0x000fe200078e783c */
[----:B------:R-:W-:Y:S01]  /*5760*/  IMAD.MOV.U32 R27, RZ, RZ, RZ ;  /* 0x000000ffff1b7224 */ /* 0x000fe200078e00ff */
[----:B------:R-:W-:Y:S01]  /*5770*/  LOP3.LUT R61, R61, 0x60, RZ, 0xc0, !PT ;  /* 0x000000603d3d7812 */ /* 0x000fe200078ec0ff */
[----:B------:R-:W-:Y:S01]  /*5780*/  IMAD.MOV.U32 R58, RZ, RZ, RZ ;  /* 0x000000ffff3a7224 */ /* 0x000fe200078e00ff */
[----:B------:R-:W-:Y:S01]  /*5790*/  LOP3.LUT R3, R3, 0x200000, RZ, 0xc0, !PT ;  /* 0x0020000003037812 */ /* 0x000fe200078ec0ff */
[----:B------:R-:W3:Y:S01]  /*57a0*/  LDC R50, c[0x0][0xb20] ;  /* 0x0002c800ff327b82 */ /* 0x000ee20000000800 */
[----:B------:R-:W4:Y:S01]  /*57b0*/  LDS R0, [UR42+0x1a0] ;  /* 0x0001a02aff007984 */ /* 0x000f220008000800 */
[----:B------:R-:W-:Y:S01]  /*57c0*/  LOP3.LUT R60, R2, R60, RZ, 0xfc, !PT ;  /* 0x0000003c023c7212 */ /* 0x000fe200078efcff */
[----:B------:R-:W-:Y:S01]  /*57d0*/  IMAD.MOV.U32 R65, RZ, RZ, RZ ;  /* 0x000000ffff417224 */ /* 0x000fe200078e00ff */
[----:B------:R-:W-:Y:S01]  /*57e0*/  LOP3.LUT R28, R3, 0x400000, R28, 0xf8, !PT ;  /* 0x00400000031c7812 */ /* 0x000fe200078ef81c */
[----:B------:R-:W-:Y:S01]  /*57f0*/  IMAD.MOV.U32 R55, RZ, RZ, RZ ;  /* 0x000000ffff377224 */ /* 0x000fe200078e00ff */
[----:B------:R-:W-:Y:S01]  /*5800*/  LEA R60, R60, UR44, 0x1 ;  /* 0x0000002c3c3c7c11 */ /* 0x000fe2000f8e08ff */
[----:B------:R-:W1:Y:S01]  /*5810*/  LDCU.64 UR46, c[0x0][0x348] ;  /* 0x00006900ff2e77ac */ /* 0x000e620008000a00 */
[----:B------:R-:W1:Y:S01]  /*5820*/  LDC R23, c[0x0][0xb30] ;  /* 0x0002cc00ff177b82 */ /* 0x000e620000000800 */
[----:B------:R-:W1:Y:S01]  /*5830*/  LDCU.64 UR38, c[0x0][0x888] ;  /* 0x00011100ff2677ac */ /* 0x000e620008000a00 */
[----:B------:R-:W-:-:S06]  /*5840*/  UMOV UR43, URZ ;  /* 0x000000ff002b7c82 */ /* 0x000fcc0008000000 */
[----:B------:R-:W1:Y:S08]  /*5850*/  LDC.64 R44, c[0x0][0xb10] ;  /* 0x0002c400ff2c7b82 */ /* 0x000e700000000a00 */
[----:B------:R-:W1:Y:S08]  /*5860*/  LDC.64 R18, c[0x0][0xb18] ;  /* 0x0002c600ff127b82 */ /* 0x000e700000000a00 */
[----:B------:R-:W1:Y:S08]  /*5870*/  LDC.64 R40, c[0x0][0x888] ;  /* 0x00022200ff287b82 */ /* 0x000e700000000a00 */
[----:B------:R-:W1:Y:S01]  /*5880*/  LDC.64 R16, c[0x0][0xb28] ;  /* 0x0002ca00ff107b82 */ /* 0x000e620000000a00 */
[----:B----4-:R-:W-:-:S07]  /*5890*/  IMAD.IADD R28, R0, 0x1, R28 ;  /* 0x00000001001c7824 */ /* 0x010fce00078e021c */
[----:B------:R-:W4:Y:S08]  /*58a0*/  LDC.64 R42, c[0x0][0x890] ;  /* 0x00022400ff2a7b82 */ /* 0x000f300000000a00 */
[----:B------:R-:W1:Y:S08]  /*58b0*/  LDC.64 R38, c[0x0][0x8b0] ;  /* 0x00022c00ff267b82 */ /* 0x000e700000000a00 */
[----:B------:R-:W1:Y:S08]  /*58c0*/  LDC.64 R36, c[0x0][0x8a8] ;  /* 0x00022a00ff247b82 */ /* 0x000e700000000a00 */
[----:B--23--:R-:W1:Y:S02]  /*58d0*/  LDC R51, c[0x0][0x374] ;  /* 0x0000dd00ff337b82 */ /* 0x00ce640000000800 */
.L_x_124:
[----:B------:R-:W-:Y:S02]  /*58e0*/  LEA R0, R65, UR42, 0x3 ;  /* 0x0000002a41007c11 */ /* 0x000fe4000f8e18ff */
[----:B------:R-:W-:Y:S02]  /*58f0*/  SHF.L.U32 R2, R57, 0x1f, RZ ;  /* 0x0000001f39027819 */ /* 0x000fe400000006ff */
[----:B------:R-:W-:Y:S02]  /*5900*/  LEA R32, R65, UR42, 0x4 ;  /* 0x0000002a41207c11 */ /* 0x000fe4000f8e20ff */
[----:B--2---:R-:W2:Y:S02]  /*5910*/  SYNCS.PHASECHK.TRANS64.TRYWAIT P0, [R0+URZ+0xf0], R2 ;  /* 0x0000f002000075a7 */ /* 0x004ea400080011ff */
[----:B-12---:R-:W-:Y:S05]  /*5920*/  @!P0 BRA `(.L_x_105) ;  /* 0x0000002000288947 */ /* 0x006fea0003800000 */
.L_x_181:
[----:B------:R-:W3:Y:S01]  /*5930*/  LDC.64 R10, c[0x0][0xb10] ;  /* 0x0002c400ff0a7b82 */ /* 0x000ee20000000a00 */
[----:B------:R-:W4:Y:S01]  /*5940*/  LDS.128 R32, [R32+0x180] ;  /* 0x0001800020207984 */ /* 0x000f220000000c00 */
[----:B-1----:R-:W-:Y:S01]  /*5950*/  ISETP.NE.AND P1, PT, R23, 0x1, PT ;  /* 0x000000011700780c */ /* 0x002fe20003f25270 */
[----:B--2---:R-:W-:Y:S01]  /*5960*/  VIADD R0, R0, 0x100 ;  /* 0x0000010000007836 */ /* 0x004fe20000000000 */
[----:B------:R-:W-:Y:S04]  /*5970*/  ISETP.GE.AND P0, PT, R22, 0x1, PT ;  /* 0x000000011600780c */ /* 0x000fe80003f06270 */
[----:B------:R-:W1:Y:S01]  /*5980*/  LDC.64 R8, c[0x0][0xb18] ;  /* 0x0002c600ff087b82 */ /* 0x000e620000000a00 */
[----:B------:R-:W-:Y:S01]  /*5990*/  PRMT R0, RZ, 0x654, R0 ;  /* 0x00000654ff007816 */ /* 0x000fe20000000000 */
[----:B------:R-:W-:Y:S01]  /*59a0*/  @!PT LDS RZ, [RZ] ;  /* 0x00000000fffff984 */ /* 0x000fe20000000800 */
[----:B------:R-:W-:Y:S01]  /*59b0*/  @!PT LDS RZ, [RZ] ;  /* 0x00000000fffff984 */ /* 0x000fe20000000800 */
[----:B------:R-:W-:Y:S01]  /*59c0*/  @!PT LDS RZ, [RZ] ;  /* 0x00000000fffff984 */ /* 0x000fe20000000800 */
[----:B------:R-:W-:Y:S01]  /*59d0*/  @!PT LDS RZ, [RZ] ;  /* 0x00000000fffff984 */ /* 0x000fe20000000800 */
[----:B------:R2:W-:Y:S06]  /*59e0*/  MEMBAR.ALL.CTA ;  /* 0x0000000000007992 */ /* 0x0005ec0000008000 */
[----:B--2---:R-:W2:Y:S01]  /*59f0*/  FENCE.VIEW.ASYNC.S ;  /* 0x00000000000073c6 */ /* 0x004ea20000000000 */
[----:B------:R-:W1:Y:S08]  /*5a00*/  @!P1 LDC R12, c[0x0][0xb20] ;  /* 0x0002c800ff0c9b82 */ /* 0x000e700000000800 */
[----:B------:R-:W1:Y:S01]  /*5a10*/  @!P1 LDC R7, c[0x0][0xb0c] ;  /* 0x0002c300ff079b82 */ /* 0x000e620000000800 */
[----:B--2---:R2:W-:Y:S01]  /*5a20*/  SYNCS.ARRIVE.TRANS64.RED.A1T0 RZ, [R0+URZ], RZ ;  /* 0x000000ff00ff79a7 */ /* 0x0045e200081004ff */
[----:B----4-:R-:W-:Y:S04]  /*5a30*/  LOP3.LUT P4, RZ, R34, 0x1, RZ, 0xc0, !PT ;  /* 0x0000000122ff7812 */ /* 0x010fe8000788c0ff */
[----:B------:R-:W-:Y:S09]  /*5a40*/  P2R R62, PR, RZ, 0x10 ;  /* 0x00000010ff3e7803 */ /* 0x000ff20000000000 */
[----:B------:R-:W-:Y:S02]  /*5a50*/  @P4 MOV R26, R32 ;  /* 0x00000020001a4202 */ /* 0x000fe40000000f00 */
[----:B------:R-:W-:Y:S01]  /*5a60*/  @P4 LOP3.LUT R25, R33, 0xffff, RZ, 0xc0, !PT ;  /* 0x0000ffff21194812 */ /* 0x000fe200078ec0ff */
[----:B--23--:R-:W-:Y:S06]  /*5a70*/  @!P0 BRA `(.L_x_106) ;  /* 0x0000000000a48947 */ /* 0x00cfec0003800000 */
[-C--:B------:R-:W-:Y:S01]  /*5a80*/  IMAD.HI.U32 R0, R51, R19.reuse, RZ ;  /* 0x0000001333007227 */ /* 0x080fe200078e00ff */
[----:B------:R-:W-:Y:S02]  /*5a90*/  ISETP.NE.AND P0, PT, R18, 0x1, PT ;  /* 0x000000011200780c */ /* 0x000fe40003f05270 */
[----:B------:R-:W-:Y:S01]  /*5aa0*/  ISETP.NE.AND P2, PT, R22, 0x1, PT ;  /* 0x000000011600780c */ /* 0x000fe20003f45270 */
[----:B------:R-:W-:Y:S01]  /*5ab0*/  IMAD.HI.U32 R4, R52, R44, RZ ;  /* 0x0000002c34047227 */ /* 0x000fe200078e00ff */
[----:B------:R-:W-:Y:S02]  /*5ac0*/  SHF.R.U32.HI R0, RZ, R50, R0 ;  /* 0x00000032ff007219 */ /* 0x000fe40000011600 */
[----:B------:R-:W-:Y:S01]  /*5ad0*/  ISETP.NE.AND P3, PT, R24, 0x1, PT ;  /* 0x000000011800780c */ /* 0x000fe20003f65270 */
[----:B------:R-:W-:Y:S01]  /*5ae0*/  IMAD.HI.U32 R6, R25, R19, RZ ;  /* 0x0000001319067227 */ /* 0x000fe200078e00ff */
[-C--:B------:R-:W-:Y:S02]  /*5af0*/  SHF.R.U32.HI R4, RZ, R45.reuse, R4 ;  /* 0x0000002dff047219 */ /* 0x080fe40000011604 */
        /* <DEDUP_REMOVED lines=14> */
[C---:B------:R-:W-:Y:S03]  /*5be0*/  IMAD.HI.U32 R0, R3.reuse, R16, RZ ;  /* 0x0000001003007227 */ /* 0x040fe600078e00ff */
[C---:B------:R-:W-:Y:S02]  /*5bf0*/  ISETP.GE.OR P0, PT, R2.reuse, R5, P0 ;  /* 0x000000050200720c */ /* 0x040fe40000706670 */
[----:B------:R-:W-:Y:S04]  /*5c00*/  SHF.R.U32.HI R0, RZ, R17, R0 ;  /* 0x00000011ff007219 */ /* 0x000fe80000011600 */
[C---:B------:R-:W-:Y:S05]  /*5c10*/  SEL R6, R3.reuse, R0, !P2 ;  /* 0x0000000003067207 */ /* 0x040fea0005000000 */
        /* <DEDUP_REMOVED lines=14> */
[----:B------:R-:W-:Y:S07]  /*5d00*/  IMAD R25, R3, R18, R25 ;  /* 0x0000001203197224 */ /* 0x000fee00078e0219 */
.L_x_106:
[----:B------:R-:W-:Y:S01]  /*5d10*/  @!P1 IMAD.HI.U32 R0, R26, R10, RZ ;  /* 0x0000000a1a009227 */ /* 0x000fe200078e00ff */
[----:B-1----:R-:W-:Y:S01]  /*5d20*/  @!P1 ISETP.NE.AND P0, PT, R8, 0x1, PT ;  /* 0x000000010800980c */ /* 0x002fe20003f05270 */
[----:B------:R-:W-:Y:S01]  /*5d30*/  ULOP3.LUT UP0, URZ, UR44, 0x90, URZ, 0xc0, !UPT ;  /* 0x000000902cff7892 */ /* 0x000fe2000f80c0ff */
[----:B------:R-:W-:Y:S01]  /*5d40*/  @!P1 ISETP.NE.AND P2, PT, R7, 0x1, PT ;  /* 0x000000010700980c */ /* 0x000fe20003f45270 */
[----:B------:R-:W-:Y:S01]  /*5d50*/  @!P1 IMAD.HI.U32 R2, R25, R9, RZ ;  /* 0x0000000919029227 */ /* 0x000fe200078e00ff */
[----:B------:R-:W-:Y:S02]  /*5d60*/  @!P1 SHF.R.U32.HI R0, RZ, R11, R0 ;  /* 0x0000000bff009219 */ /* 0x000fe40000011600 */
[----:B------:R-:W-:Y:S01]  /*5d70*/  @P4 SHF.R.U32.HI R54, RZ, 0x10, R33 ;  /* 0x00000010ff364819 */ /* 0x000fe20000011621 */
[----:B------:R-:W-:Y:S01]  /*5d80*/  VIADD R65, R65, 0x1 ;  /* 0x0000000141417836 */ /* 0x000fe20000000000 */
[----:B------:R-:W-:Y:S02]  /*5d90*/  @!P1 SHF.R.U32.HI R2, RZ, R12, R2 ;  /* 0x0000000cff029219 */ /* 0x000fe40000011602 */
[----:B------:R-:W-:Y:S02]  /*5da0*/  @!P1 SEL R3, R26, R0, !P2 ;  /* 0x000000001a039207 */ /* 0x000fe40005000000 */
[----:B------:R-:W-:Y:S05]  /*5db0*/  @!P1 SEL R2, R25, R2, !P0 ;  /* 0x0000000219029207 */ /* 0x000fea0004000000 */
[----:B------:R-:W-:Y:S02]  /*5dc0*/  @!P1 IMAD.IADD R0, R2, 0x1, -R3 ;  /* 0x0000000102009824 */ /* 0x000fe400078e0a03 */
[----:B------:R-:W-:Y:S02]  /*5dd0*/  @!P1 IMAD.IADD R2, R3, 0x1, -R2 ;  /* 0x0000000103029824 */ /* 0x000fe400078e0a02 */
[----:B------:R-:W-:Y:S02]  /*5de0*/  @!P1 IMAD R26, R0, R7, R26 ;  /* 0x00000007001a9224 */ /* 0x000fe400078e021a */
[----:B------:R-:W-:Y:S01]  /*5df0*/  @!P1 IMAD R25, R2, R8, R25 ;  /* 0x0000000802199224 */ /* 0x000fe200078e0219 */
[----:B------:R-:W-:Y:S06]  /*5e00*/  BRA.U !UP0, `(.L_x_107) ;  /* 0x00000001087c7547 */ /* 0x000fec000b800000 */
[----:B------:R-:W1:Y:S01]  /*5e10*/  LDCU.64 UR8, c[0x4][0x80] ;  /* 0x01001000ff0877ac */ /* 0x000e620008000a00 */
[----:B------:R-:W-:Y:S01]  /*5e20*/  MOV R2, 0x0 ;  /* 0x0000000000027802 */ /* 0x000fe20000000f00 */
[----:B------:R-:W-:Y:S02]  /*5e30*/  HFMA2 R12, -RZ, RZ, 0, 5.9604644775390625e-08 ;  /* 0x00000001ff0c7431 */ /* 0x000fe400000001ff */
[----:B------:R-:W-:Y:S01]  /*5e40*/  IMAD.MOV.U32 R8, RZ, RZ, 0x70 ;  /* 0x00000070ff087424 */ /* 0x000fe200078e00ff */
[----:B------:R2:W3:Y:S01]  /*5e50*/  LDC.64 R14, c[0x4][R2] ;  /* 0x01000000020e7b82 */ /* 0x0004e20000000a00 */
[----:B------:R-:W4:Y:S01]  /*5e60*/  LDCU.64 UR6, c[0x4][0x88] ;  /* 0x01001100ff0677ac */ /* 0x000f220008000a00 */
[----:B------:R-:W-:Y:S01]  /*5e70*/  IMAD.MOV.U32 R13, RZ, RZ, RZ ;  /* 0x000000ffff0d7224 */ /* 0x000fe200078e00ff */
[----:B------:R-:W2:Y:S01]  /*5e80*/  LDCU.64 UR4, c[0x4][0x8] ;  /* 0x01000100ff0477ac */ /* 0x000ea20008000a00 */
[----:B-1----:R-:W-:Y:S01]  /*5e90*/  MOV R5, UR9 ;  /* 0x0000000900057c02 */ /* 0x002fe20008000f00 */
[----:B------:R-:W-:Y:S01]  /*5ea0*/  IMAD.U32 R4, RZ, RZ, UR8 ;  /* 0x00000008ff047e24 */ /* 0x000fe2000f8e00ff */
[----:B----4-:R-:W-:Y:S01]  /*5eb0*/  MOV R7, UR7 ;  /* 0x0000000700077c02 */ /* 0x010fe20008000f00 */
[----:B------:R-:W-:Y:S01]  /*5ec0*/  IMAD.U32 R6, RZ, RZ, UR6 ;  /* 0x00000006ff067e24 */ /* 0x000fe2000f8e00ff */
[----:B--2---:R-:W-:Y:S01]  /*5ed0*/  MOV R11, UR5 ;  /* 0x00000005000b7c02 */ /* 0x004fe20008000f00 */
[----:B------:R-:W-:Y:S02]  /*5ee0*/  IMAD.U32 R10, RZ, RZ, UR4 ;  /* 0x00000004ff0a7e24 */ /* 0x000fe4000f8e00ff */
[----:B------:R-:W-:Y:S07]  /*5ef0*/  LEPC R20, `(.L_x_108) ;  /* 0x000000001014794e */ /* 0x000fee0000000000 */
[----:B---3-5:R-:W-:Y:S05]  /*5f00*/  CALL.ABS.NOINC R14 ;  /* 0x000000000e007343 */ /* 0x028fea0003c00000 */
.L_x_108:
[----:B------:R-:W1:Y:S01]  /*5f10*/  LDCU.64 UR8, c[0x4][0x80] ;  /* 0x01001000ff0877ac */ /* 0x000e620008000a00 */
[----:B------:R-:W2:Y:S01]  /*5f20*/  LDC.64 R2, c[0x4][R2] ;  /* 0x0100000002027b82 */ /* 0x000ea20000000a00 */
[----:B------:R-:W-:Y:S02]  /*5f30*/  HFMA2 R12, -RZ, RZ, 0, 5.9604644775390625e-08 ;  /* 0x00000001ff0c7431 */ /* 0x000fe400000001ff */
[----:B------:R-:W-:Y:S02]  /*5f40*/  IMAD.MOV.U32 R8, RZ, RZ, 0x70 ;  /* 0x00000070ff087424 */ /* 0x000fe400078e00ff */
[----:B------:R-:W-:Y:S01]  /*5f50*/  IMAD.MOV.U32 R13, RZ, RZ, RZ ;  /* 0x000000ffff0d7224 */ /* 0x000fe200078e00ff */
[----:B------:R-:W3:Y:S01]  /*5f60*/  LDCU.64 UR6, c[0x4][0x88] ;  /* 0x01001100ff0677ac */ /* 0x000ee20008000a00 */
[----:B------:R-:W4:Y:S01]  /*5f70*/  LDCU.64 UR4, c[0x4][0x8] ;  /* 0x01000100ff0477ac */ /* 0x000f220008000a00 */
[----:B-1----:R-:W-:Y:S02]  /*5f80*/  MOV R4, UR8 ;  /* 0x0000000800047c02 */ /* 0x002fe40008000f00 */
[----:B------:R-:W-:Y:S02]  /*5f90*/  MOV R5, UR9 ;  /* 0x0000000900057c02 */ /* 0x000fe40008000f00 */
[----:B---3--:R-:W-:Y:S01]  /*5fa0*/  MOV R7, UR7 ;  /* 0x0000000700077c02 */ /* 0x008fe20008000f00 */
[----:B------:R-:W-:Y:S01]  /*5fb0*/  IMAD.U32 R6, RZ, RZ, UR6 ;  /* 0x00000006ff067e24 */ /* 0x000fe2000f8e00ff */
[----:B----4-:R-:W-:Y:S01]  /*5fc0*/  MOV R11, UR5 ;  /* 0x00000005000b7c02 */ /* 0x010fe20008000f00 */
[----:B------:R-:W-:Y:S02]  /*5fd0*/  IMAD.U32 R10, RZ, RZ, UR4 ;  /* 0x00000004ff0a7e24 */ /* 0x000fe4000f8e00ff */
[----:B------:R-:W-:Y:S07]  /*5fe0*/  LEPC R20, `(.L_x_107) ;  /* 0x000000001014794e */ /* 0x000fee0000000000 */
[----:B--2---:R-:W-:Y:S05]  /*5ff0*/  CALL.ABS.NOINC R2 ;  /* 0x0000000002007343 */ /* 0x004fea0003c00000 */
.L_x_107:
[----:B------:R-:W-:Y:S01]  /*6000*/  ISETP.NE.U32.AND P2, PT, R42, RZ, PT ;  /* 0x000000ff2a00720c */ /* 0x000fe20003f45070 */
[----:B------:R-:W-:Y:S01]  /*6010*/  UISETP.NE.AND UP1, UPT, UR45, URZ, UPT ;  /* 0x000000ff2d00728c */ /* 0x000fe2000bf25270 */
[----:B------:R-:W-:Y:S02]  /*6020*/  ISETP.NE.U32.AND P4, PT, R38, RZ, PT ;  /* 0x000000ff2600720c */ /* 0x000fe40003f85070 */
[----:B------:R-:W-:Y:S02]  /*6030*/  ISETP.NE.AND.EX P2, PT, R43, RZ, PT, P2 ;  /* 0x000000ff2b00720c */ /* 0x000fe40003f45320 */
[----:B------:R-:W-:Y:S02]  /*6040*/  PLOP3.LUT P1, PT, PT, PT, PT, 0x8, 0x80 ;  /* 0x000000000080781c */ /* 0x000fe40003f2e170 */
[----:B------:R-:W-:Y:S02]  /*6050*/  PLOP3.LUT P0, PT, PT, PT, UP1, 0x80, 0x8 ;  /* 0x000000000008781c */ /* 0x000fe40003f0f018 */
[----:B------:R-:W-:Y:S02]  /*6060*/  ISETP.NE.AND.EX P4, PT, R39, RZ, PT, P4 ;  /* 0x000000ff2700720c */ /* 0x000fe40003f85340 */
[----:B------:R-:W1:Y:S09]  /*6070*/  @UP1 LDCU.64 UR4, c[0x0][0x888] ;  /* 0x00011100ff0417ac */ /* 0x000e720008000a00 */
[----:B------:R-:W-:Y:S01]  /*6080*/  @P0 PLOP3.LUT P1, PT, P2, PT, PT, 0x80, 0x8 ;  /* 0x000000000008081c */ /* 0x000fe2000172f070 */
[----:B-1----:R-:W-:Y:S04]  /*6090*/  @UP1 UISETP.NE.U32.AND UP0, UPT, UR4, URZ, UPT ;  /* 0x000000ff0400128c */ /* 0x002fe8000bf05070 */
[----:B------:R-:W-:Y:S04]  /*60a0*/  @UP1 UISETP.NE.AND.EX UP0, UPT, UR5, URZ, UPT, UP0 ;  /* 0x000000ff0500128c */ /* 0x000fe8000bf05300 */
[----:B------:R-:W-:Y:S01]  /*60b0*/  @UP1 USEL UR4, URZ, 0xffffffff, UP0 ;  /* 0xffffffffff041887 */ /* 0x000fe20008000000 */
[----:B------:R-:W-:Y:S11]  /*60c0*/  @!P2 BRA `(.L_x_109) ;  /* 0x00000000002ca947 */ /* 0x000ff60003800000 */
[----:B------:R-:W-:Y:S01]  /*60d0*/  ISETP.NE.U32.AND P3, PT, R40, RZ, PT ;  /* 0x000000ff2800720c */ /* 0x000fe20003f65070 */
[----:B------:R-:W-:Y:S03]  /*60e0*/  IMAD.MOV.U32 R49, RZ, RZ, 0x1 ;  /* 0x00000001ff317424 */ /* 0x000fe600078e00ff */
[----:B------:R-:W-:Y:S11]  /*60f0*/  ISETP.NE.AND.EX P3, PT, R41, RZ, PT, P3 ;  /* 0x000000ff2900720c */ /* 0x000ff60003f65330 */
[----:B------:R-:W-:Y:S02]  /*6100*/  @!UPT UIADD3 URZ, UPT, UPT, URZ, URZ, URZ ;  /* 0x000000fffffff290 */ /* 0x000fe4000fffe0ff */
[----:B------:R-:W1:Y:S01]  /*6110*/  @P3 LDC.64 R2, c[0x0][0x888] ;  /* 0x00022200ff023b82 */ /* 0x000e620000000a00 */
[----:B------:R-:W-:Y:S04]  /*6120*/  @P3 IMAD R0, R42, UR36, RZ ;  /* 0x000000242a003c24 */ /* 0x000fe8000f8e02ff */
[----:B-1----:R-:W-:Y:S04]  /*6130*/  @P3 IMAD.WIDE R2, R0, 0x4, R2 ;  /* 0x0000000400023825 */ /* 0x002fe800078e0202 */
[----:B------:R-:W-:Y:S01]  /*6140*/  HFMA2 R0, -RZ, RZ, 0, 5.9604644775390625e-08 ;  /* 0x00000001ff007431 */ /* 0x000fe200000001ff */
[----:B-----5:R1:W5:Y:S04]  /*6150*/  @P3 LDG.E R30, desc[UR40][R2.64] ;  /* 0x00000028021e3981 */ /* 0x020368000c1e1900 */
[----:B------:R-:W-:Y:S01]  /*6160*/  @!P3 PRMT R49, R0, 0x7610, R49 ;  /* 0x000076100031b816 */ /* 0x000fe20000000031 */
[----:B-1----:R-:W2:Y:S06]  /*6170*/  @!P3 LDC R30, c[0x0][0x880] ;  /* 0x00022000ff1ebb82 */ /* 0x002eac0000000800 */
.L_x_109:
[----:B------:R-:W-:Y:S05]  /*6180*/  @!P4 BRA `(.L_x_110) ;  /* 0x000000000020c947 */ /* 0x000fea0003800000 */
[----:B------:R-:W-:Y:S04]  /*6190*/  ISETP.NE.U32.AND P3, PT, R36, RZ, PT ;  /* 0x000000ff2400720c */ /* 0x000fe80003f65070 */
[----:B------:R-:W-:Y:S11]  /*61a0*/  ISETP.NE.AND.EX P3, PT, R37, RZ, PT, P3 ;  /* 0x000000ff2500720c */ /* 0x000ff60003f65330 */
[----:B------:R-:W-:Y:S02]  /*61b0*/  @!UPT UIADD3 URZ, UPT, UPT, URZ, URZ, URZ ;  /* 0x000000fffffff290 */ /* 0x000fe4000fffe0ff */
[----:B------:R-:W1:Y:S01]  /*61c0*/  @P3 LDC.64 R2, c[0x0][0x8a8] ;  /* 0x00022a00ff023b82 */ /* 0x000e620000000a00 */
[----:B------:R-:W-:Y:S04]  /*61d0*/  @P3 IMAD R0, R38, UR36, RZ ;  /* 0x0000002426003c24 */ /* 0x000fe8000f8e02ff */
[----:B-1----:R-:W-:Y:S05]  /*61e0*/  @P3 IMAD.WIDE R2, R0, 0x4, R2 ;  /* 0x0000000400023825 */ /* 0x002fea00078e0202 */
[----:B-----5:R1:W5:Y:S02]  /*61f0*/  @P3 LDG.E R29, desc[UR40][R2.64] ;  /* 0x00000028021d3981 */ /* 0x020364000c1e1900 */
[----:B-1----:R-:W3:Y:S02]  /*6200*/  @!P3 LDC R29, c[0x0][0x8a0] ;  /* 0x00022800ff1dbb82 */ /* 0x002ee40000000800 */
.L_x_110:
[----:B--2--5:R-:W-:Y:S01]  /*6210*/  @P0 FSETP.NEU.AND P4, PT, R30, RZ, PT ;  /* 0x000000ff1e00020b */ /* 0x024fe20003f8d000 */
[----:B------:R-:W-:Y:S01]  /*6220*/  IMAD.U32 R0, RZ, RZ, UR4 ;  /* 0x00000004ff007e24 */ /* 0x000fe2000f8e00ff */
[----:B------:R-:W-:Y:S01]  /*6230*/  @P0 LOP3.LUT P3, RZ, R49, 0xff, RZ, 0xc0, !PT ;  /* 0x000000ff31ff0812 */ /* 0x000fe2000786c0ff */
[----:B------:R-:W-:Y:S01]  /*6240*/  IMAD.SHL.U32 R64, R56, 0x800, RZ ;  /* 0x0000080038407824 */ /* 0x000fe200078e00ff */
[----:B------:R-:W-:Y:S01]  /*6250*/  @P0 SEL R2, RZ, 0xffffffff, P4 ;  /* 0xffffffffff020807 */ /* 0x000fe20002000000 */
[----:B------:R-:W-:Y:S01]  /*6260*/  BSSY B1, `(.L_x_111) ;  /* 0x0000028000017945 */ /* 0x000fe20003800000 */
[----:B------:R-:W-:Y:S02]  /*6270*/  LOP3.LUT R3, R59, 0x1, RZ, 0x3c, !PT ;  /* 0x000000013b037812 */ /* 0x000fe400078e3cff */
[----:B------:R-:W-:Y:S02]  /*6280*/  CS2R R34, SRZ ;  /* 0x0000000000227805 */ /* 0x000fe4000001ff00 */
[----:B------:R-:W-:Y:S02]  /*6290*/  @P1 SEL R2, R0, R2, !P3 ;  /* 0x0000000200021207 */ /* 0x000fe40005800000 */
[----:B------:R-:W-:Y:S02]  /*62a0*/  CS2R R32, SRZ ;  /* 0x0000000000207805 */ /* 0x000fe4000001ff00 */
[----:B------:R-:W-:Y:S01]  /*62b0*/  LEA R4, R56, UR42, 0x3 ;  /* 0x0000002a38047c11 */ /* 0x000fe2000f8e18ff */
[----:B------:R-:W-:Y:S01]  /*62c0*/  IMAD.IADD R63, R60, 0x1, R64 ;  /* 0x000000013c3f7824 */ /* 0x000fe200078e0240 */
[----:B------:R-:W-:Y:S02]  /*62d0*/  @P0 LOP3.LUT R2, R2, 0x1, RZ, 0xc0, !PT ;  /* 0x0000000102020812 */ /* 0x000fe400078ec0ff */
[----:B------:R-:W-:Y:S02]  /*62e0*/  SHF.L.U32 R5, R58, 0x1f, RZ ;  /* 0x0000001f3a057819 */ /* 0x000fe400000006ff */
[----:B------:R-:W-:Y:S02]  /*62f0*/  ISETP.NE.U32.OR P5, PT, R2, 0x1, !P0 ;  /* 0x000000010200780c */ /* 0x000fe400047a5470 */
[----:B------:R-:W-:Y:S02]  /*6300*/  PLOP3.LUT P4, PT, PT, PT, PT, 0x8, 0x80 ;  /* 0x000000000080781c */ /* 0x000fe40003f8e170 */
[----:B------:R-:W-:Y:S09]  /*6310*/  P2R R66, PR, RZ, 0x20 ;  /* 0x00000020ff427803 */ /* 0x000ff20000000000 */
[----:B------:R-:W-:Y:S04]  /*6320*/  @P5 SHF.L.U32 R0, R3, 0x1f, RZ ;  /* 0x0000001f03005819 */ /* 0x000fe800000006ff */
[----:B------:R1:W2:Y:S02]  /*6330*/  @P5 SYNCS.PHASECHK.TRANS64.TRYWAIT P0, [R4+URZ+0xc0], R0 ;  /* 0x0000c000040055a7 */ /* 0x0002a400080011ff */
[----:B-1----:R-:W-:Y:S04]  /*6340*/  IMAD.SHL.U32 R0, R27, 0x8, RZ ;  /* 0x000000081b007824 */ /* 0x002fe800078e00ff */
[----:B------:R1:W4:Y:S01]  /*6350*/  SYNCS.PHASECHK.TRANS64.TRYWAIT P3, [R0+UR42+0x110], R5 ;  /* 0x00011005000075a7 */ /* 0x000322000806112a */
[----:B------:R-:W-:Y:S02]  /*6360*/  IMAD.IADD R2, R28, 0x1, R0 ;  /* 0x000000011c027824 */ /* 0x000fe400078e0200 */
[----:B------:R-:W-:Y:S01]  /*6370*/  VIADD R67, R0, UR42 ;  /* 0x0000002a00437c36 */ /* 0x000fe20008000000 */
[----:B--2---:R-:W-:Y:S01]  /*6380*/  @P5 PLOP3.LUT P4, PT, P0, PT, PT, 0x8, 0x80 ;  /* 0x000000000080581c */ /* 0x004fe2000078e170 */
[----:B------:R-:W-:Y:S01]  /*6390*/  @!UPT UIADD3 URZ, UPT, UPT, URZ, URZ, URZ ;  /* 0x000000fffffff290 */ /* 0x000fe2000fffe0ff */
[----:B-1----:R-:W-:Y:S11]  /*63a0*/  @!P5 BRA `(.L_x_112) ;  /* 0x00000000004cd947 */ /* 0x002ff60003800000 */
[----:B------:R-:W-:Y:S01]  /*63b0*/  ISETP.NE.U32.AND P0, PT, RZ, UR38, PT ;  /* 0x00000026ff007c0c */ /* 0x000fe2000bf05070 */
[----:B------:R-:W-:Y:S01]  /*63c0*/  BSSY B0, `(.L_x_113) ;  /* 0x0000010000007945 */ /* 0x000fe20003800000 */
[----:B------:R-:W-:Y:S01]  /*63d0*/  FSETP.NEU.AND P1, PT, R30, RZ, PT ;  /* 0x000000ff1e00720b */ /* 0x000fe20003f2d000 */
[----:B------:R-:W-:Y:S01]  /*63e0*/  IMAD.MOV.U32 R35, RZ, RZ, RZ ;  /* 0x000000ffff237224 */ /* 0x000fe200078e00ff */
[----:B------:R-:W-:Y:S02]  /*63f0*/  ISETP.NE.AND.EX P0, PT, RZ, UR39, PT, P0 ;  /* 0x00000027ff007c0c */ /* 0x000fe4000bf05300 */
[----:B------:R-:W-:Y:S02]  /*6400*/  CS2R R32, SRZ ;  /* 0x0000000000207805 */ /* 0x000fe4000001ff00 */
[----:B------:R-:W-:Y:S02]  /*6410*/  SEL R6, RZ, 0xffffffff, P1 ;  /* 0xffffffffff067807 */ /* 0x000fe40000800000 */
[----:B------:R-:W-:Y:S02]  /*6420*/  LOP3.LUT P1, RZ, R49, 0xff, RZ, 0xc0, !PT ;  /* 0x000000ff31ff7812 */ /* 0x000fe4000782c0ff */
[----:B------:R-:W-:Y:S04]  /*6430*/  SEL R7, RZ, 0xffffffff, P0 ;  /* 0xffffffffff077807 */ /* 0x000fe80000000000 */
[----:B------:R-:W-:Y:S04]  /*6440*/  @P2 SEL R6, R7, R6, !P1 ;  /* 0x0000000607062207 */ /* 0x000fe80004800000 */
[----:B------:R-:W-:Y:S04]  /*6450*/  LOP3.LUT R6, R6, 0x1, RZ, 0xc0, !PT ;  /* 0x0000000106067812 */ /* 0x000fe800078ec0ff */
[----:B------:R-:W-:Y:S01]  /*6460*/  ISETP.NE.U32.AND P0, PT, R6, 0x1, PT ;  /* 0x000000010600780c */ /* 0x000fe20003f05070 */
[----:B------:R-:W-:Y:S01]  /*6470*/  @!UPT UIADD3 URZ, UPT, UPT, URZ, URZ, URZ ;  /* 0x000000fffffff290 */ /* 0x000fe2000fffe0ff */
[----:B------:R-:W-:Y:S11]  /*6480*/  @!P4 BRA `(.L_x_114) ;  /* 0x00000000000cc947 */ /* 0x000ff60003800000 */
[----:B------:R-:W-:Y:S04]  /*6490*/  SHF.L.U32 R3, R3, 0x1f, RZ ;  /* 0x0000001f03037819 */ /* 0x000fe800000006ff */
[----:B------:R-:W1:Y:S02]  /*64a0*/  SYNCS.PHASECHK.TRANS64.TRYWAIT P1, [R4+URZ+0xc0], R3 ;  /* 0x0000c003040075a7 */ /* 0x000e6400080211ff */
[----:B-1----:R-:W-:Y:S05]  /*64b0*/  @!P1 BRA `(.L_x_115) ;  /* 0x0000001400589947 */ /* 0x002fea0003800000 */
.L_x_114:
[----:B------:R-:W-:Y:S05]  /*64c0*/  BSYNC B0 ;  /* 0x0000000000007941 */ /* 0x000fea0003800000 */
.L_x_113:
[----:B------:R2:W1:Y:S02]  /*64d0*/  @P0 LDS.128 R32, [R63] ;  /* 0x000000003f200984 */ /* 0x0004640000000c00 */
.L_x_112:
[----:B------:R-:W-:Y:S05]  /*64e0*/  BSYNC B1 ;  /* 0x0000000000017941 */ /* 0x000fea0003800000 */
.L_x_111:
[----:B-1----:R-:W-:Y:S04]  /*64f0*/  SHF.R.U32.HI R3, RZ, 0x15, R2 ;  /* 0x00000015ff037819 */ /* 0x002fe80000011602 */
[----:B------:R-:W-:Y:S01]  /*6500*/  LOP3.LUT P0, RZ, R3, 0x3, R53, 0x48, !PT ;  /* 0x0000000303ff7812 */ /* 0x000fe20007804835 */
[----:B------:R-:W-:Y:S01]  /*6510*/  @!UPT UIADD3 URZ, UPT, UPT, URZ, URZ, URZ ;  /* 0x000000fffffff290 */ /* 0x000fe2000fffe0ff */
[----:B----4-:R-:W-:Y:S11]  /*6520*/  @P3 BRA `(.L_x_116) ;  /* 0x0000000000083947 */ /* 0x010ff60003800000 */
[----:B------:R-:W1:Y:S02]  /*6530*/  SYNCS.PHASECHK.TRANS64.TRYWAIT P1, [R0+UR42+0x110], R5 ;  /* 0x00011005000075a7 */ /* 0x000e64000802112a */
[----:B-1----:R-:W-:Y:S05]  /*6540*/  @!P1 BRA `(.L_x_117) ;  /* 0x0000001400489947 */ /* 0x002fea0003800000 */
.L_x_116:
[----:B------:R-:W-:Y:S05]  /*6550*/  @!P0 BRA `(.L_x_118) ;  /* 0x0000000000408947 */ /* 0x000fea0003800000 */
[----:B------:R-:W1:Y:S01]  /*6560*/  LDCU.64 UR8, c[0x4][0x70] ;  /* 0x01000e00ff0877ac */ /* 0x000e620008000a00 */
[----:B------:R-:W-:Y:S01]  /*6570*/  MOV R15, 0x0 ;  /* 0x00000000000f7802 */ /* 0x000fe20000000f00 */
[----:B------:R-:W-:Y:S02]  /*6580*/  HFMA2 R12, -RZ, RZ, 0, 5.9604644775390625e-08 ;  /* 0x00000001ff0c7431 */ /* 0x000fe400000001ff */
[----:B------:R-:W-:Y:S02]  /*6590*/  IMAD.MOV.U32 R8, RZ, RZ, 0x192 ;  /* 0x00000192ff087424 */ /* 0x000fe400078e00ff */
[----:B------:R-:W-:Y:S01]  /*65a0*/  IMAD.MOV.U32 R13, RZ, RZ, RZ ;  /* 0x000000ffff0d7224 */ /* 0x000fe200078e00ff */
[----:B------:R-:W4:Y:S01]  /*65b0*/  LDCU.64 UR6, c[0x4][0x78] ;  /* 0x01000f00ff0677ac */ /* 0x000f220008000a00 */
[----:B------:R-:W2:Y:S01]  /*65c0*/  LDC.64 R14, c[0x4][R15] ;  /* 0x010000000f0e7b82 */ /* 0x000ea20000000a00 */
[----:B------:R-:W5:Y:S01]  /*65d0*/  LDCU.64 UR4, c[0x4][0x10] ;  /* 0x01000200ff0477ac */ /* 0x000f620008000a00 */
[----:B-1----:R-:W-:Y:S01]  /*65e0*/  MOV R5, UR9 ;  /* 0x0000000900057c02 */ /* 0x002fe20008000f00 */
[----:B------:R-:W-:Y:S01]  /*65f0*/  IMAD.U32 R4, RZ, RZ, UR8 ;  /* 0x00000008ff047e24 */ /* 0x000fe2000f8e00ff */
[----:B----4-:R-:W-:Y:S01]  /*6600*/  MOV R7, UR7 ;  /* 0x0000000700077c02 */ /* 0x010fe20008000f00 */
[----:B------:R-:W-:Y:S01]  /*6610*/  IMAD.U32 R6, RZ, RZ, UR6 ;  /* 0x00000006ff067e24 */ /* 0x000fe2000f8e00ff */
[----:B-----5:R-:W-:Y:S01]  /*6620*/  MOV R11, UR5 ;  /* 0x00000005000b7c02 */ /* 0x020fe20008000f00 */
[----:B------:R-:W-:Y:S02]  /*6630*/  IMAD.U32 R10, RZ, RZ, UR4 ;  /* 0x00000004ff0a7e24 */ /* 0x000fe4000f8e00ff */
[----:B------:R-:W-:Y:S07]  /*6640*/  LEPC R20, `(.L_x_118) ;  /* 0x000000001014794e */ /* 0x000fee0000000000 */
[----:B--23--:R-:W-:Y:S05]  /*6650*/  CALL.ABS.NOINC R14 ;  /* 0x000000000e007343 */ /* 0x00cfea0003c00000 */
.L_x_118:
[----:B------:R-:W-:Y:S01]  /*6660*/  ISETP.NE.AND P0, PT, R61, RZ, PT ;  /* 0x000000ff3d00720c */ /* 0x000fe20003f05270 */
[----:B------:R-:W-:Y:S05]  /*6670*/  WARPSYNC.ALL ;  /* 0x0000000000007948 */ /* 0x000fea0003800000 */
[----:B------:R-:W-:Y:S01]  /*6680*/  R2UR UR4, R2 ;  /* 0x00000000020472ca */ /* 0x000fe200000e0000 */
[----:B------:R-:W-:Y:S01]  /*6690*/  BSSY.RECONVERGENT B0, `(.L_x_119) ;  /* 0x0000036000007945 */ /* 0x000fe20003800200 */
[C---:B------:R-:W-:Y:S02]  /*66a0*/  SHF.L.U32 R0, R32.reuse, 0x10, RZ ;  /* 0x0000001020007819 */ /* 0x040fe400000006ff */
[----:B------:R-:W-:Y:S02]  /*66b0*/  LOP3.LUT R2, R32, 0xffff0000, RZ, 0xc0, !PT ;  /* 0xffff000020027812 */ /* 0x000fe400078ec0ff */
[C---:B------:R-:W-:Y:S02]  /*66c0*/  SHF.L.U32 R3, R33.reuse, 0x10, RZ ;  /* 0x0000001021037819 */ /* 0x040fe400000006ff */
[----:B------:R-:W-:Y:S02]  /*66d0*/  LOP3.LUT R12, R33, 0xffff0000, RZ, 0xc0, !PT ;  /* 0xffff0000210c7812 */ /* 0x000fe400078ec0ff */
[----:B-1----:R-:W-:Y:S02]  /*66e0*/  IADD3 R67, PT, PT, R67, 0x130, RZ ;  /* 0x0000013043437810 */ /* 0x002fe40007ffe0ff */
[C---:B------:R-:W-:Y:S01]  /*66f0*/  SHF.L.U32 R13, R34.reuse, 0x10, RZ ;  /* 0x00000010220d7819 */ /* 0x040fe200000006ff */
[----:B------:R-:W1:Y:S01]  /*6700*/  LDTM.x8 R4, tmem[UR4] ;  /* 0x00000004000479ee */ /* 0x000e6200081c0000 */
[----:B------:R-:W-:Y:S01]  /*6710*/  LOP3.LUT R14, R34, 0xffff0000, RZ, 0xc0, !PT ;  /* 0xffff0000220e7812 */ /* 0x000fe200078ec0ff */
[----:B------:R-:W-:Y:S01]  /*6720*/  NOP ;  /* 0x0000000000007918 */ /* 0x000fe20000000000 */
[C---:B------:R-:W-:Y:S02]  /*6730*/  SHF.L.U32 R15, R35.reuse, 0x10, RZ ;  /* 0x00000010230f7819 */ /* 0x040fe400000006ff */
[----:B------:R-:W-:Y:S02]  /*6740*/  LOP3.LUT R20, R35, 0xffff0000, RZ, 0xc0, !PT ;  /* 0xffff000023147812 */ /* 0x000fe400078ec0ff */
[----:B------:R-:W-:Y:S04]  /*6750*/  LOP3.LUT R67, R67, 0xfefffff8, RZ, 0xc0, !PT ;  /* 0xfefffff843437812 */ /* 0x000fe800078ec0ff */
[----:B-1----:R1:W-:Y:S01]  /*6760*/  SYNCS.ARRIVE.TRANS64.RED.A1T0 RZ, [R67+URZ], RZ ;  /* 0x000000ff43ff79a7 */ /* 0x0023e200081004ff */
[C---:B---3--:R-:W-:Y:S01]  /*6770*/  FMUL R4, R29.reuse, R4 ;  /* 0x000000041d047220 */ /* 0x048fe20000400000 */
[C---:B------:R-:W-:Y:S01]  /*6780*/  FMUL R5, R29.reuse, R5 ;  /* 0x000000051d057220 */ /* 0x040fe20000400000 */
[C---:B------:R-:W-:Y:S01]  /*6790*/  FMUL R6, R29.reuse, R6 ;  /* 0x000000061d067220 */ /* 0x040fe20000400000 */
[C---:B------:R-:W-:Y:S01]  /*67a0*/  FMUL R7, R29.reuse, R7 ;  /* 0x000000071d077220 */ /* 0x040fe20000400000 */
[C---:B------:R-:W-:Y:S01]  /*67b0*/  FFMA R4, R30.reuse, R0, R4 ;  /* 0x000000001e047223 */ /* 0x040fe20000000004 */
[C---:B------:R-:W-:Y:S01]  /*67c0*/  FMUL R8, R29.reuse, R8 ;  /* 0x000000081d087220 */ /* 0x040fe20000400000 */
[C---:B------:R-:W-:Y:S01]  /*67d0*/  FFMA R5, R30.reuse, R2, R5 ;  /* 0x000000021e057223 */ /* 0x040fe20000000005 */
[C---:B------:R-:W-:Y:S01]  /*67e0*/  FMUL R9, R29.reuse, R9 ;  /* 0x000000091d097220 */ /* 0x040fe20000400000 */
[C---:B------:R-:W-:Y:S01]  /*67f0*/  FFMA R6, R30.reuse, R3, R6 ;  /* 0x000000031e067223 */ /* 0x040fe20000000006 */
[C---:B------:R-:W-:Y:S01]  /*6800*/  FMUL R10, R29.reuse, R10 ;  /* 0x0000000a1d0a7220 */ /* 0x040fe20000400000 */
[C---:B------:R-:W-:Y:S01]  /*6810*/  FFMA R7, R30.reuse, R12, R7 ;  /* 0x0000000c1e077223 */ /* 0x040fe20000000007 */
[----:B------:R-:W-:Y:S01]  /*6820*/  FMUL R11, R29, R11 ;  /* 0x0000000b1d0b7220 */ /* 0x000fe20000400000 */
[C---:B------:R-:W-:Y:S01]  /*6830*/  FFMA R8, R30.reuse, R13, R8 ;  /* 0x0000000d1e087223 */ /* 0x040fe20000000008 */
[C---:B------:R-:W-:Y:S01]  /*6840*/  FFMA R9, R30.reuse, R14, R9 ;  /* 0x0000000e1e097223 */ /* 0x040fe20000000009 */
[C---:B------:R-:W-:Y:S01]  /*6850*/  FFMA R10, R30.reuse, R15, R10 ;  /* 0x0000000f1e0a7223 */ /* 0x040fe2000000000a */
[----:B------:R-:W-:Y:S01]  /*6860*/  FFMA R11, R30, R20, R11 ;  /* 0x000000141e0b7223 */ /* 0x000fe2000000000b */
[----:B------:R-:W-:Y:S02]  /*6870*/  F2FP.BF16.F32.PACK_AB R4, R5, R4 ;  /* 0x000000040504723e */ /* 0x000fe400000010ff */
[----:B------:R-:W-:Y:S02]  /*6880*/  F2FP.BF16.F32.PACK_AB R5, R7, R6 ;  /* 0x000000060705723e */ /* 0x000fe400000010ff */
[----:B------:R-:W-:Y:S02]  /*6890*/  F2FP.BF16.F32.PACK_AB R6, R9, R8 ;  /* 0x000000080906723e */ /* 0x000fe400000010ff */
[----:B------:R-:W-:Y:S05]  /*68a0*/  F2FP.BF16.F32.PACK_AB R7, R11, R10 ;  /* 0x0000000a0b07723e */ /* 0x000fea00000010ff */
[----:B------:R1:W-:Y:S01]  /*68b0*/  STS.128 [R63], R4 ;  /* 0x000000043f007388 */ /* 0x0003e20000000c00 */
[----:B------:R-:W-:Y:S01]  /*68c0*/  @!PT LDS RZ, [RZ] ;  /* 0x00000000fffff984 */ /* 0x000fe20000000800 */
[----:B------:R-:W-:Y:S01]  /*68d0*/  @!PT LDS RZ, [RZ] ;  /* 0x00000000fffff984 */ /* 0x000fe20000000800 */
[----:B------:R-:W-:Y:S01]  /*68e0*/  @!PT LDS RZ, [RZ] ;  /* 0x00000000fffff984 */ /* 0x000fe20000000800 */
[----:B------:R-:W-:Y:S01]  /*68f0*/  @!PT LDS RZ, [RZ] ;  /* 0x00000000fffff984 */ /* 0x000fe20000000800 */
[----:B------:R3:W-:Y:S07]  /*6900*/  MEMBAR.ALL.CTA ;  /* 0x0000000000007992 */ /* 0x0007ee0000008000 */
[----:B---3--:R-:W3:Y:S02]  /*6910*/  FENCE.VIEW.ASYNC.S ;  /* 0x00000000000073c6 */ /* 0x008ee40000000000 */
[----:B---3--:R-:W-:Y:S06]  /*6920*/  BAR.SYNC.DEFER_BLOCKING 0x1, 0x80 ;  /* 0x0042000000007b1d */ /* 0x008fec0000010000 */
[----:B------:R-:W-:Y:S05]  /*6930*/  @P0 BRA `(.L_x_120) ;  /* 0x00000000002c0947 */ /* 0x000fea0003800000 */
[----:B------:R-:W-:Y:S01]  /*6940*/  R2UR UR12, R48 ;  /* 0x00000000300c72ca */ /* 0x000fe200000e0000 */
[----:B------:R-:W-:Y:S01]  /*6950*/  UIADD3 UR10, UP0, UPT, UR46, 0x680, URZ ;  /* 0x000006802e0a7890 */ /* 0x000fe2000ff1e0ff */
[----:B------:R-:W-:Y:S01]  /*6960*/  R2UR UR9, R47 ;  /* 0x000000002f0972ca */ /* 0x000fe200000e0000 */
[----:B------:R-:W-:Y:S01]  /*6970*/  UMOV UR7, UR36 ;  /* 0x0000002400077c82 */ /* 0x000fe20008000000 */
[----:B------:R-:W-:Y:S01]  /*6980*/  R2UR UR8, R64 ;  /* 0x00000000400872ca */ /* 0x000fe200000e0000 */
[----:B------:R-:W-:Y:S08]  /*6990*/  UIADD3.X UR11, UPT, UPT, URZ, UR47, URZ, UP0, !UPT ;  /* 0x0000002fff0b7290 */ /* 0x000ff000087fe4ff */
[----:B------:R-:W-:Y:S02]  /*69a0*/  USHF.L.U32 UR5, UR12, 0x4, URZ ;  /* 0x000000040c057899 */ /* 0x000fe400080006ff */
[----:B------:R-:W-:Y:S02]  /*69b0*/  USHF.L.U32 UR6, UR9, 0x6, URZ ;  /* 0x0000000609067899 */ /* 0x000fe400080006ff */
[----:B------:R-:W-:Y:S09]  /*69c0*/  UIADD3 UR4, UPT, UPT, UR42, 0x200, UR8 ;  /* 0x000002002a047890 */ /* 0x000ff2000fffe008 */
[----:B------:R3:W-:Y:S02]  /*69d0*/  UTMASTG.3D [UR4], [UR10] ;  /* 0x000000040a0073b5 */ /* 0x0007e40008010000 */
[----:B---3--:R0:W-:Y:S02]  /*69e0*/  UTMACMDFLUSH ;  /* 0x00000000000079b7 */ /* 0x0081e40000000000 */
.L_x_120:
[----:B------:R-:W-:Y:S05]  /*69f0*/  BSYNC.RECONVERGENT B0 ;  /* 0x0000000000007941 */ /* 0x000fea0003800200 */
.L_x_119:
[----:B------:R-:W-:Y:S04]  /*6a00*/  BSSY.RECONVERGENT B0, `(.L_x_121) ;  /* 0x0000003000007945 */ /* 0x000fe80003800200 */
[----:B------:R-:W-:Y:S05]  /*6a10*/  @P0 BRA `(.L_x_122) ;  /* 0x0000000000040947 */ /* 0x000fea0003800000 */
[----:B------:R-:W-:Y:S04]  /*6a20*/  DEPBAR.LE SB0, 0x0 ;  /* 0x000080000000791a */ /* 0x000fe80000000000 */
.L_x_122:
[----:B------:R-:W-:Y:S05]  /*6a30*/  BSYNC.RECONVERGENT B0 ;  /* 0x0000000000007941 */ /* 0x000fea0003800200 */
.L_x_121:
[----:B------:R-:W-:Y:S01]  /*6a40*/  BAR.SYNC.DEFER_BLOCKING 0x1, 0x80 ;  /* 0x0042000000007b1d */ /* 0x000fe20000010000 */
[----:B------:R-:W-:Y:S01]  /*6a50*/  UIADD3 UR43, UPT, UPT, UR43, 0x1, URZ ;  /* 0x000000012b2b7890 */ /* 0x000fe2000fffe0ff */
[----:B------:R-:W-:Y:S02]  /*6a60*/  IADD3 R27, PT, PT, R27, 0x1, RZ ;  /* 0x000000011b1b7810 */ /* 0x000fe40007ffe0ff */
[----:B------:R-:W-:Y:S01]  /*6a70*/  IADD3 R56, PT, PT, R56, 0x1, RZ ;  /* 0x0000000138387810 */ /* 0x000fe20007ffe0ff */
[----:B------:R-:W-:Y:S09]  /*6a80*/  UISETP.NE.AND UP0, UPT, UR43, URZ, UPT ;  /* 0x000000ff2b00728c */ /* 0x000ff2000bf05270 */
[----:B------:R-:W-:Y:S05]  /*6a90*/  BRA.U !UP0, `(.L_x_123) ;  /* 0x0000000108287547 */ /* 0x000fea000b800000 */
[----:B------:R-:W-:Y:S01]  /*6aa0*/  ISETP.NE.AND P0, PT, R66, RZ, PT ;  /* 0x000000ff4200720c */ /* 0x000fe20003f05270 */
[----:B------:R-:W-:Y:S11]  /*6ab0*/  IMAD.U32 R0, RZ, RZ, UR37 ;  /* 0x00000025ff007e24 */ /* 0x000ff6000f8e00ff */
[----:B------:R-:W-:Y:S01]  /*6ac0*/  @!UPT UIADD3 URZ, UPT, UPT, URZ, URZ, URZ ;  /* 0x000000fffffff290 */ /* 0x000fe2000fffe0ff */
[C---:B------:R-:W-:Y:S01]  /*6ad0*/  @P0 LEA R2, R55.reuse, UR42, 0x3 ;  /* 0x0000002a37020c11 */ /* 0x040fe2000f8e18ff */
[----:B------:R-:W-:Y:S04]  /*6ae0*/  VIADD R55, R55, 0x1 ;  /* 0x0000000137377836 */ /* 0x000fe80000000000 */
[----:B------:R-:W-:Y:S05]  /*6af0*/  @P0 VIADD R2, R2, 0xd0 ;  /* 0x000000d002020836 */ /* 0x000fea0000000000 */
[----:B------:R-:W-:Y:S04]  /*6b00*/  @P0 PRMT R0, R0, 0x654, R2 ;  /* 0x0000065400000816 */ /* 0x000fe80000000002 */
[----:B------:R3:W-:Y:S01]  /*6b10*/  @P0 SYNCS.ARRIVE.TRANS64.RED.A1T0 RZ, [R0+URZ], RZ ;  /* 0x000000ff00ff09a7 */ /* 0x0007e200081004ff */
[C---:B------:R-:W-:Y:S04]  /*6b20*/  ISETP.NE.AND P0, PT, R55.reuse, 0x2, PT ;  /* 0x000000023700780c */ /* 0x040fe80003f05270 */
[----:B------:R-:W-:Y:S09]  /*6b30*/  SEL R55, R55, RZ, P0 ;  /* 0x000000ff37377207 */ /* 0x000ff20000000000 */
.L_x_123:
[----:B------:R-:W-:Y:S01]  /*6b40*/  ISETP.NE.AND P3, PT, R62, RZ, PT ;  /* 0x000000ff3e00720c */ /* 0x000fe20003f65270 */
[----:B------:R-:W-:Y:S01]  /*6b50*/  IMAD.IADD R48, R25, 0x1, R31 ;  /* 0x0000000119307824 */ /* 0x000fe200078e021f */
[----:B------:R-:W-:Y:S01]  /*6b60*/  ISETP.NE.AND P0, PT, R65, 0x2, PT ;  /* 0x000000024100780c */ /* 0x000fe20003f05270 */
[----:B------:R-:W-:Y:S01]  /*6b70*/  IMAD.IADD R47, R26, 0x1, R46 ;  /* 0x000000011a2f7824 */ /* 0x000fe200078e022e */
[----:B------:R-:W-:Y:S02]  /*6b80*/  ISETP.NE.AND P1, PT, R27, 0x4, PT ;  /* 0x000000041b00780c */ /* 0x000fe40003f25270 */
[----:B------:R-:W-:Y:S02]  /*6b90*/  ISETP.NE.AND P2, PT, R56, 0x2, PT ;  /* 0x000000023800780c */ /* 0x000fe40003f45270 */
[----:B------:R-:W-:Y:S02]  /*6ba0*/  SEL R3, RZ, 0x1, P0 ;  /* 0x00000001ff037807 */ /* 0x000fe40000000000 */
[----:B------:R-:W-:Y:S02]  /*6bb0*/  SEL R2, RZ, 0x1, P1 ;  /* 0x00000001ff027807 */ /* 0x000fe40000800000 */
[----:B---3--:R-:W-:Y:S02]  /*6bc0*/  SEL R0, RZ, 0x1, P2 ;  /* 0x00000001ff007807 */ /* 0x008fe40001000000 */
[----:B------:R-:W-:Y:S02]  /*6bd0*/  @P3 R2UR UR36, R54 ;  /* 0x00000000362432ca */ /* 0x000fe400000e0000 */
[----:B------:R-:W-:Y:S02]  /*6be0*/  LOP3.LUT R57, R57, R3, RZ, 0x3c, !PT ;  /* 0x0000000339397212 */ /* 0x000fe400078e3cff */
[----:B------:R-:W-:Y:S02]  /*6bf0*/  LOP3.LUT R58, R58, R2, RZ, 0x3c, !PT ;  /* 0x000000023a3a7212 */ /* 0x000fe400078e3cff */
[----:B------:R-:W-:Y:S02]  /*6c00*/  LOP3.LUT R59, R59, R0, RZ, 0x3c, !PT ;  /* 0x000000003b3b7212 */ /* 0x000fe400078e3cff */
[----:B------:R-:W-:Y:S02]  /*6c10*/  SEL R65, R65, RZ, P0 ;  /* 0x000000ff41417207 */ /* 0x000fe40000000000 */
[----:B------:R-:W-:Y:S02]  /*6c20*/  SEL R27, R27, RZ, P1 ;  /* 0x000000ff1b1b7207 */ /* 0x000fe40000800000 */
[----:B------:R-:W-:Y:S01]  /*6c30*/  SEL R56, R56, RZ, P2 ;  /* 0x000000ff38387207 */ /* 0x000fe20001000000 */
[----:B------:R-:W-:Y:S06]  /*6c40*/  @P3 BRA `(.L_x_124) ;  /* 0xffffffec00243947 */ /* 0x000fec000383ffff */
[----:B------:R-:W-:-:S09]  /*6c50*/  UISETP.NE.AND UP0, UPT, UR45, URZ, UPT ;  /* 0x000000ff2d00728c */ /* 0x000fd2000bf05270 */
[----:B------:R-:W-:Y:S05]  /*6c60*/  BRA.U !UP0, `(.L_x_125) ;  /* 0x0000000108487547 */ /* 0x000fea000b800000 */
[----:B------:R-:W3:Y:S02]  /*6c70*/  LDCU.64 UR4, c[0x0][0x890] ;  /* 0x00011200ff0477ac */ /* 0x000ee40008000a00 */
[----:B---3--:R-:W-:-:S04]  /*6c80*/  UISETP.NE.U32.AND UP0, UPT, UR4, URZ, UPT ;  /* 0x000000ff0400728c */ /* 0x008fc8000bf05070 */
[----:B------:R-:W-:-:S09]  /*6c90*/  UISETP.NE.AND.EX UP0, UPT, UR5, URZ, UPT, UP0 ;  /* 0x000000ff0500728c */ /* 0x000fd2000bf05300 */
[----:B------:R-:W-:Y:S05]  /*6ca0*/  BRA.U UP0, `(.L_x_126) ;  /* 0x00000001000c7547 */ /* 0x000fea000b800000 */
[----:B------:R-:W-:-:S13]  /*6cb0*/  FSETP.NEU.AND P0, PT, R30, RZ, PT ;  /* 0x000000ff1e00720b */ /* 0x000fda0003f0d000 */
[----:B------:R-:W-:Y:S05]  /*6cc0*/  @!P0 EXIT ;  /* 0x000000000000894d */ /* 0x000fea0003800000 */
[----:B------:R-:W-:Y:S05]  /*6cd0*/  BRA `(.L_x_125) ;  /* 0x00000000002c7947 */ /* 0x000fea0003800000 */
.L_x_126:
[----:B------:R-:W-:Y:S01]  /*6ce0*/  LOP3.LUT P0, RZ, R49, 0xff, RZ, 0xc0, !PT ;  /* 0x000000ff31ff7812 */ /* 0x000fe2000780c0ff */
[----:B------:R-:W-:-:S12]  /*6cf0*/  BSSY.RECONVERGENT B0, `(.L_x_125) ;  /* 0x0000009000007945 */ /* 0x000fd80003800200 */
[----:B------:R-:W-:Y:S05]  /*6d00*/  @P0 BRA `(.L_x_127) ;  /* 0x0000000000140947 */ /* 0x000fea0003800000 */
[----:B------:R-:W3:Y:S02]  /*6d10*/  LDCU.64 UR4, c[0x0][0x888] ;  /* 0x00011100ff0477ac */ /* 0x000ee40008000a00 */
[----:B---3--:R-:W-:-:S04]  /*6d20*/  ISETP.NE.U32.AND P0, PT, RZ, UR4, PT ;  /* 0x00000004ff007c0c */ /* 0x008fc8000bf05070 */
[----:B------:R-:W-:-:S13]  /*6d30*/  ISETP.NE.AND.EX P0, PT, RZ, UR5, PT, P0 ;  /* 0x00000005ff007c0c */ /* 0x000fda000bf05300 */
[----:B------:R-:W-:Y:S05]  /*6d40*/  @!P0 EXIT ;  /* 0x000000000000894d */ /* 0x000fea0003800000 */
[----:B------:R-:W-:Y:S05]  /*6d50*/  BRA `(.L_x_128) ;  /* 0x0000000000087947 */ /* 0x000fea0003800000 */
.L_x_127:
[----:B------:R-:W-:-:S13]  /*6d60*/  FSETP.NEU.AND P0, PT, R30, RZ, PT ;  /* 0x000000ff1e00720b */ /* 0x000fda0003f0d000 */
[----:B------:R-:W-:Y:S05]  /*6d70*/  @!P0 EXIT ;  /* 0x000000000000894d */ /* 0x000fea0003800000 */
.L_x_128:
[----:B------:R-:W-:Y:S05]  /*6d80*/  BSYNC.RECONVERGENT B0 ;  /* 0x0000000000007941 */ /* 0x000fea0003800200 */
.L_x_125:
[----:B------:R-:W-:-:S04]  /*6d90*/  DEPBAR.LE SB0, 0x0 ;  /* 0x000080000000791a */ /* 0x000fc80000000000 */
[----:B------:R-:W-:Y:S05]  /*6da0*/  EXIT ;  /* 0x000000000000794d */ /* 0x000fea0003800000 */
.L_x_25:
[----:B--2---:R2:W4:Y:S02]  /*6db0*/  SYNCS.PHASECHK.TRANS64.TRYWAIT P0, [R2+URZ+0x160], R3 ;  /* 0x00016003020075a7 */ /* 0x00452400080011ff */
[----:B----4-:R-:W-:Y:S05]  /*6dc0*/  @!P0 NANOSLEEP.SYNCS 0x989680 ;  /* 0x009896800000895d */ /* 0x010fea0003900000 */
[----:B------:R-:W4:Y:S02]  /*6dd0*/  @!P0 SYNCS.PHASECHK.TRANS64 P0, [R2+URZ+0x160], R3 ;  /* 0x00016003020085a7 */ /* 0x000f2400080010ff */
[----:B----4-:R-:W-:Y:S05]  /*6de0*/  @!P0 BRA `(.L_x_25) ;  /* 0xfffffffc00f08947 */ /* 0x010fea000383ffff */
[----:B------:R-:W-:Y:S05]  /*6df0*/  BRA `(.L_x_129) ;  /* 0xffffffa800c07947 */ /* 0x000fea000383ffff */
.L_x_28:
[----:B------:R-:W-:-:S07]  /*6e00*/  MOV R2, UR33 ;  /* 0x0000002100027c02 */ /* 0x000fce0008000f00 */
.L_x_130:
[----:B-1----:R1:W2:Y:S02]  /*6e10*/  SYNCS.PHASECHK.TRANS64.TRYWAIT P0, [R2+URZ+0x60], R4 ;  /* 0x00006004020075a7 */ /* 0x0022a400080011ff */
[----:B--2---:R-:W-:Y:S05]  /*6e20*/  @!P0 NANOSLEEP.SYNCS 0x989680 ;  /* 0x009896800000895d */ /* 0x004fea0003900000 */
[----:B------:R-:W2:Y:S02]  /*6e30*/  @!P0 SYNCS.PHASECHK.TRANS64 P0, [R2+URZ+0x60], R4 ;  /* 0x00006004020085a7 */ /* 0x000ea400080010ff */
[----:B--2---:R-:W-:Y:S05]  /*6e40*/  @!P0 BRA `(.L_x_130) ;  /* 0xfffffffc00f08947 */ /* 0x004fea000383ffff */
[----:B------:R-:W-:Y:S05]  /*6e50*/  BRA `(.L_x_27) ;  /* 0xffffffac00287947 */ /* 0x000fea000383ffff */
.L_x_35:
[----:B-1----:R-:W-:-:S07]  /*6e60*/  MOV R2, UR33 ;  /* 0x0000002100027c02 */ /* 0x002fce0008000f00 */
.L_x_131:
[----:B-1----:R1:W2:Y:S02]  /*6e70*/  SYNCS.PHASECHK.TRANS64.TRYWAIT P0, [R2+URZ+0x60], R4 ;  /* 0x00006004020075a7 */ /* 0x0022a400080011ff */
[----:B--2---:R-:W-:Y:S05]  /*6e80*/  @!P0 NANOSLEEP.SYNCS 0x989680 ;  /* 0x009896800000895d */ /* 0x004fea0003900000 */
[----:B------:R-:W2:Y:S02]  /*6e90*/  @!P0 SYNCS.PHASECHK.TRANS64 P0, [R2+URZ+0x60], R4 ;  /* 0x00006004020085a7 */ /* 0x000ea400080010ff */
[----:B--2---:R-:W-:Y:S05]  /*6ea0*/  @!P0 BRA `(.L_x_131) ;  /* 0xfffffffc00f08947 */ /* 0x004fea000383ffff */
[----:B------:R-:W-:Y:S05]  /*6eb0*/  BRA `(.L_x_34) ;  /* 0xffffffb000147947 */ /* 0x000fea000383ffff */
.L_x_40:
[----:B-1----:R1:W2:Y:S02]  /*6ec0*/  SYNCS.PHASECHK.TRANS64.TRYWAIT P0, [R2+URZ+0xf0], R3 ;  /* 0x0000f003020075a7 */ /* 0x0022a400080011ff */
[----:B--2---:R-:W-:Y:S05]  /*6ed0*/  @!P0 NANOSLEEP.SYNCS 0x989680 ;  /* 0x009896800000895d */ /* 0x004fea0003900000 */
[----:B------:R-:W2:Y:S02]  /*6ee0*/  @!P0 SYNCS.PHASECHK.TRANS64 P0, [R2+URZ+0xf0], R3 ;  /* 0x0000f003020085a7 */ /* 0x000ea400080010ff */
[----:B--2---:R-:W-:Y:S05]  /*6ef0*/  @!P0 BRA `(.L_x_40) ;  /* 0xfffffffc00f08947 */ /* 0x004fea000383ffff */
[----:B------:R-:W-:Y:S05]  /*6f00*/  BRA `(.L_x_132) ;  /* 0xffffffb000e07947 */ /* 0x000fea000383ffff */
.L_x_44:
[----:B---3--:R-:W-:-:S07]  /*6f10*/  MOV R0, UR5 ;  /* 0x0000000500007c02 */ /* 0x008fce0008000f00 */
.L_x_133:
[----:B-1----:R1:W2:Y:S02]  /*6f20*/  SYNCS.PHASECHK.TRANS64.TRYWAIT P0, [R0+URZ], R2 ;  /* 0x00000002000075a7 */ /* 0x0022a400080011ff */
[----:B--2---:R-:W-:Y:S05]  /*6f30*/  @!P0 NANOSLEEP.SYNCS 0x989680 ;  /* 0x009896800000895d */ /* 0x004fea0003900000 */
[----:B------:R-:W2:Y:S02]  /*6f40*/  @!P0 SYNCS.PHASECHK.TRANS64 P0, [R0+URZ], R2 ;  /* 0x00000002000085a7 */ /* 0x000ea400080010ff */
[----:B--2---:R-:W-:Y:S05]  /*6f50*/  @!P0 BRA `(.L_x_133) ;  /* 0xfffffffc00f08947 */ /* 0x004fea000383ffff */
[----:B------:R-:W-:Y:S05]  /*6f60*/  BRA `(.L_x_134) ;  /* 0xffffffb800507947 */ /* 0x000fea000383ffff */
.L_x_45:
[----:B---3--:R-:W-:-:S07]  /*6f70*/  MOV R0, UR5 ;  /* 0x0000000500007c02 */ /* 0x008fce0008000f00 */
.L_x_135:
[----:B-1----:R1:W2:Y:S02]  /*6f80*/  SYNCS.PHASECHK.TRANS64.TRYWAIT P0, [R0+URZ], R3 ;  /* 0x00000003000075a7 */ /* 0x0022a400080011ff */
[----:B--2---:R-:W-:Y:S05]  /*6f90*/  @!P0 NANOSLEEP.SYNCS 0x989680 ;  /* 0x009896800000895d */ /* 0x004fea0003900000 */
[----:B------:R-:W2:Y:S02]  /*6fa0*/  @!P0 SYNCS.PHASECHK.TRANS64 P0, [R0+URZ], R3 ;  /* 0x00000003000085a7 */ /* 0x000ea400080010ff */
[----:B--2---:R-:W-:Y:S05]  /*6fb0*/  @!P0 BRA `(.L_x_135) ;  /* 0xfffffffc00f08947 */ /* 0x004fea000383ffff */
[----:B------:R-:W-:Y:S05]  /*6fc0*/  BRA `(.L_x_136) ;  /* 0xffffffb8005c7947 */ /* 0x000fea000383ffff */
.L_x_46:
[----:B---3--:R-:W-:-:S07]  /*6fd0*/  MOV R0, UR5 ;  /* 0x0000000500007c02 */ /* 0x008fce0008000f00 */
.L_x_137:
[----:B-1----:R1:W2:Y:S02]  /*6fe0*/  SYNCS.PHASECHK.TRANS64.TRYWAIT P0, [R0+URZ], R3 ;  /* 0x00000003000075a7 */ /* 0x0022a400080011ff */
[----:B--2---:R-:W-:Y:S05]  /*6ff0*/  @!P0 NANOSLEEP.SYNCS 0x989680 ;  /* 0x009896800000895d */ /* 0x004fea0003900000 */
[----:B------:R-:W2:Y:S02]  /*7000*/  @!P0 SYNCS.PHASECHK.TRANS64 P0, [R0+URZ], R3 ;  /* 0x00000003000085a7 */ /* 0x000ea400080010ff */
[----:B--2---:R-:W-:Y:S05]  /*7010*/  @!P0 BRA `(.L_x_137) ;  /* 0xfffffffc00f08947 */ /* 0x004fea000383ffff */
[----:B------:R-:W-:Y:S05]  /*7020*/  BRA `(.L_x_138) ;  /* 0xffffffb800687947 */ /* 0x000fea000383ffff */
.L_x_47:
[----:B---3--:R-:W-:-:S07]  /*7030*/  MOV R0, UR5 ;  /* 0x0000000500007c02 */ /* 0x008fce0008000f00 */
.L_x_139:
[----:B-1----:R1:W2:Y:S02]  /*7040*/  SYNCS.PHASECHK.TRANS64.TRYWAIT P0, [R0+URZ], R3 ;  /* 0x00000003000075a7 */ /* 0x0022a400080011ff */
[----:B--2---:R-:W-:Y:S05]  /*7050*/  @!P0 NANOSLEEP.SYNCS 0x989680 ;  /* 0x009896800000895d */ /* 0x004fea0003900000 */
[----:B------:R-:W2:Y:S02]  /*7060*/  @!P0 SYNCS.PHASECHK.TRANS64 P0, [R0+URZ], R3 ;  /* 0x00000003000085a7 */ /* 0x000ea400080010ff */
[----:B--2---:R-:W-:Y:S05]  /*7070*/  @!P0 BRA `(.L_x_139) ;  /* 0xfffffffc00f08947 */ /* 0x004fea000383ffff */
[----:B------:R-:W-:Y:S05]  /*7080*/  BRA `(.L_x_140) ;  /* 0xffffffb800747947 */ /* 0x000fea000383ffff */
.L_x_48:
[----:B---3--:R-:W-:-:S07]  /*7090*/  MOV R0, UR5 ;  /* 0x0000000500007c02 */ /* 0x008fce0008000f00 */
.L_x_141:
[----:B-1----:R1:W2:Y:S02]  /*70a0*/  SYNCS.PHASECHK.TRANS64.TRYWAIT P0, [R0+URZ], R3 ;  /* 0x00000003000075a7 */ /* 0x0022a400080011ff */
[----:B--2---:R-:W-:Y:S05]  /*70b0*/  @!P0 NANOSLEEP.SYNCS 0x989680 ;  /* 0x009896800000895d */ /* 0x004fea0003900000 */
[----:B------:R-:W2:Y:S02]  /*70c0*/  @!P0 SYNCS.PHASECHK.TRANS64 P0, [R0+URZ], R3 ;  /* 0x00000003000085a7 */ /* 0x000ea400080010ff */
[----:B--2---:R-:W-:Y:S05]  /*70d0*/  @!P0 BRA `(.L_x_141) ;  /* 0xfffffffc00f08947 */ /* 0x004fea000383ffff */
[----:B------:R-:W-:Y:S05]  /*70e0*/  BRA `(.L_x_142) ;  /* 0xffffffb800807947 */ /* 0x000fea000383ffff */
.L_x_49:
[----:B---3--:R-:W-:-:S07]  /*70f0*/  MOV R0, UR5 ;  /* 0x0000000500007c02 */ /* 0x008fce0008000f00 */
.L_x_143:
[----:B-1----:R1:W2:Y:S02]  /*7100*/  SYNCS.PHASECHK.TRANS64.TRYWAIT P0, [R0+URZ], R3 ;  /* 0x00000003000075a7 */ /* 0x0022a400080011ff */
[----:B--2---:R-:W-:Y:S05]  /*7110*/  @!P0 NANOSLEEP.SYNCS 0x989680 ;  /* 0x009896800000895d */ /* 0x004fea0003900000 */
[----:B------:R-:W2:Y:S02]  /*7120*/  @!P0 SYNCS.PHASECHK.TRANS64 P0, [R0+URZ], R3 ;  /* 0x00000003000085a7 */ /* 0x000ea400080010ff */
[----:B--2---:R-:W-:Y:S05]  /*7130*/  @!P0 BRA `(.L_x_143) ;  /* 0xfffffffc00f08947 */ /* 0x004fea000383ffff */
[----:B------:R-:W-:Y:S05]  /*7140*/  BRA `(.L_x_144) ;  /* 0xffffffb8008c7947 */ /* 0x000fea000383ffff */
.L_x_50:
[----:B---3--:R-:W-:-:S07]  /*7150*/  MOV R0, UR5 ;  /* 0x0000000500007c02 */ /* 0x008fce0008000f00 */
.L_x_145:
[----:B-1----:R1:W2:Y:S02]  /*7160*/  SYNCS.PHASECHK.TRANS64.TRYWAIT P0, [R0+URZ], R3 ;  /* 0x00000003000075a7 */ /* 0x0022a400080011ff */
[----:B--2---:R-:W-:Y:S05]  /*7170*/  @!P0 NANOSLEEP.SYNCS 0x989680 ;  /* 0x009896800000895d */ /* 0x004fea0003900000 */
[----:B------:R-:W2:Y:S02]  /*7180*/  @!P0 SYNCS.PHASECHK.TRANS64 P0, [R0+URZ], R3 ;  /* 0x00000003000085a7 */ /* 0x000ea400080010ff */
[----:B--2---:R-:W-:Y:S05]  /*7190*/  @!P0 BRA `(.L_x_145) ;  /* 0xfffffffc00f08947 */ /* 0x004fea000383ffff */
[----:B------:R-:W-:Y:S05]  /*71a0*/  BRA `(.L_x_146) ;  /* 0xffffffb800987947 */ /* 0x000fea000383ffff */
.L_x_51:
[----:B---3--:R-:W-:-:S07]  /*71b0*/  MOV R0, UR5 ;  /* 0x0000000500007c02 */ /* 0x008fce0008000f00 */
.L_x_147:
[----:B-1----:R1:W2:Y:S02]  /*71c0*/  SYNCS.PHASECHK.TRANS64.TRYWAIT P0, [R0+URZ], R3 ;  /* 0x00000003000075a7 */ /* 0x0022a400080011ff */
[----:B--2---:R-:W-:Y:S05]  /*71d0*/  @!P0 NANOSLEEP.SYNCS 0x989680 ;  /* 0x009896800000895d */ /* 0x004fea0003900000 */
[----:B------:R-:W2:Y:S02]  /*71e0*/  @!P0 SYNCS.PHASECHK.TRANS64 P0, [R0+URZ], R3 ;  /* 0x00000003000085a7 */ /* 0x000ea400080010ff */
[----:B--2---:R-:W-:Y:S05]  /*71f0*/  @!P0 BRA `(.L_x_147) ;  /* 0xfffffffc00f08947 */ /* 0x004fea000383ffff */
[----:B------:R-:W-:Y:S05]  /*7200*/  BRA `(.L_x_148) ;  /* 0xffffffb800a47947 */ /* 0x000fea000383ffff */
.L_x_52:
[----:B---3--:R-:W-:-:S07]  /*7210*/  MOV R0, UR5 ;  /* 0x0000000500007c02 */ /* 0x008fce0008000f00 */
.L_x_149:
[----:B-1----:R1:W2:Y:S02]  /*7220*/  SYNCS.PHASECHK.TRANS64.TRYWAIT P0, [R0+URZ], R3 ;  /* 0x00000003000075a7 */ /* 0x0022a400080011ff */
[----:B--2---:R-:W-:Y:S05]  /*7230*/  @!P0 NANOSLEEP.SYNCS 0x989680 ;  /* 0x009896800000895d */ /* 0x004fea0003900000 */
[----:B------:R-:W2:Y:S02]  /*7240*/  @!P0 SYNCS.PHASECHK.TRANS64 P0, [R0+URZ], R3 ;  /* 0x00000003000085a7 */ /* 0x000ea400080010ff */
[----:B--2---:R-:W-:Y:S05]  /*7250*/  @!P0 BRA `(.L_x_149) ;  /* 0xfffffffc00f08947 */ /* 0x004fea000383ffff */
[----:B------:R-:W-:Y:S05]  /*7260*/  BRA `(.L_x_150) ;  /* 0xffffffb800b07947 */ /* 0x000fea000383ffff */
.L_x_53:
[----:B---3--:R-:W-:-:S07]  /*7270*/  MOV R0, UR5 ;  /* 0x0000000500007c02 */ /* 0x008fce0008000f00 */
.L_x_151:
[----:B-1----:R1:W2:Y:S02]  /*7280*/  SYNCS.PHASECHK.TRANS64.TRYWAIT P0, [R0+URZ], R3 ;  /* 0x00000003000075a7 */ /* 0x0022a400080011ff */
[----:B--2---:R-:W-:Y:S05]  /*7290*/  @!P0 NANOSLEEP.SYNCS 0x989680 ;  /* 0x009896800000895d */ /* 0x004fea0003900000 */
[----:B------:R-:W2:Y:S02]  /*72a0*/  @!P0 SYNCS.PHASECHK.TRANS64 P0, [R0+URZ], R3 ;  /* 0x00000003000085a7 */ /* 0x000ea400080010ff */
[----:B--2---:R-:W-:Y:S05]  /*72b0*/  @!P0 BRA `(.L_x_151) ;  /* 0xfffffffc00f08947 */ /* 0x004fea000383ffff */
[----:B------:R-:W-:Y:S05]  /*72c0*/  BRA `(.L_x_152) ;  /* 0xffffffb800bc7947 */ /* 0x000fea000383ffff */
.L_x_54:
[----:B---3--:R-:W-:-:S07]  /*72d0*/  MOV R0, UR5 ;  /* 0x0000000500007c02 */ /* 0x008fce0008000f00 */
.L_x_153:
[----:B-1----:R1:W2:Y:S02]  /*72e0*/  SYNCS.PHASECHK.TRANS64.TRYWAIT P0, [R0+URZ], R3 ;  /* 0x00000003000075a7 */ /* 0x0022a400080011ff */
[----:B--2---:R-:W-:Y:S05]  /*72f0*/  @!P0 NANOSLEEP.SYNCS 0x989680 ;  /* 0x009896800000895d */ /* 0x004fea0003900000 */
[----:B------:R-:W2:Y:S02]  /*7300*/  @!P0 SYNCS.PHASECHK.TRANS64 P0, [R0+URZ], R3 ;  /* 0x00000003000085a7 */ /* 0x000ea400080010ff */
[----:B--2---:R-:W-:Y:S05]  /*7310*/  @!P0 BRA `(.L_x_153) ;  /* 0xfffffffc00f08947 */ /* 0x004fea000383ffff */
[----:B------:R-:W-:Y:S05]  /*7320*/  BRA `(.L_x_154) ;  /* 0xffffffb800c87947 */ /* 0x000fea000383ffff */
.L_x_57:
[----:B-1----:R1:W2:Y:S02]  /*7330*/  SYNCS.PHASECHK.TRANS64.TRYWAIT P0, [R0+URZ+0x150], R4 ;  /* 0x00015004000075a7 */ /* 0x0022a400080011ff */
[----:B--2---:R-:W-:Y:S05]  /*7340*/  @!P0 NANOSLEEP.SYNCS 0x989680 ;  /* 0x009896800000895d */ /* 0x004fea0003900000 */
[----:B------:R-:W2:Y:S02]  /*7350*/  @!P0 SYNCS.PHASECHK.TRANS64 P0, [R0+URZ+0x150], R4 ;  /* 0x00015004000085a7 */ /* 0x000ea400080010ff */
[----:B--2---:R-:W-:Y:S05]  /*7360*/  @!P0 BRA `(.L_x_57) ;  /* 0xfffffffc00f08947 */ /* 0x004fea000383ffff */
[----:B------:R-:W-:Y:S05]  /*7370*/  BRA `(.L_x_155) ;  /* 0xffffffbc00287947 */ /* 0x000fea000383ffff */
.L_x_58:
[----:B------:R-:W-:-:S07]  /*7380*/  MOV R0, UR5 ;  /* 0x0000000500007c02 */ /* 0x000fce0008000f00 */
.L_x_156:
[----:B-1----:R1:W2:Y:S02]  /*7390*/  SYNCS.PHASECHK.TRANS64.TRYWAIT P0, [R0+URZ+0x100], R5 ;  /* 0x00010005000075a7 */ /* 0x0022a400080011ff */
[----:B--2---:R-:W-:Y:S05]  /*73a0*/  @!P0 NANOSLEEP.SYNCS 0x989680 ;  /* 0x009896800000895d */ /* 0x004fea0003900000 */
[----:B------:R-:W2:Y:S02]  /*73b0*/  @!P0 SYNCS.PHASECHK.TRANS64 P0, [R0+URZ+0x100], R5 ;  /* 0x00010005000085a7 */ /* 0x000ea400080010ff */
[----:B--2---:R-:W-:Y:S05]  /*73c0*/  @!P0 BRA `(.L_x_156) ;  /* 0xfffffffc00f08947 */ /* 0x004fea000383ffff */
[----:B------:R-:W-:Y:S05]  /*73d0*/  BRA `(.L_x_157) ;  /* 0xffffffbc00387947 */ /* 0x000fea000383ffff */
.L_x_59:
[----:B-1----:R1:W2:Y:S02]  /*73e0*/  SYNCS.PHASECHK.TRANS64.TRYWAIT P1, [R0+URZ+0xf0], R4 ;  /* 0x0000f004000075a7 */ /* 0x0022a400080211ff */
[----:B--2---:R-:W-:Y:S05]  /*73f0*/  @!P1 NANOSLEEP.SYNCS 0x989680 ;  /* 0x009896800000995d */ /* 0x004fea0003900000 */
[----:B------:R-:W2:Y:S02]  /*7400*/  @!P1 SYNCS.PHASECHK.TRANS64 P1, [R0+URZ+0xf0], R4 ;  /* 0x0000f004000095a7 */ /* 0x000ea400080210ff */
[----:B--2---:R-:W-:Y:S05]  /*7410*/  @!P1 BRA `(.L_x_59) ;  /* 0xfffffffc00f09947 */ /* 0x004fea000383ffff */
[----:B------:R-:W-:Y:S05]  /*7420*/  BRA `(.L_x_158) ;  /* 0xffffffbc00687947 */ /* 0x000fea000383ffff */
.L_x_62:
[----:B------:R-:W-:-:S07]  /*7430*/  MOV R0, UR5 ;  /* 0x0000000500007c02 */ /* 0x000fce0008000f00 */
.L_x_159:
[----:B-1----:R1:W2:Y:S02]  /*7440*/  SYNCS.PHASECHK.TRANS64.TRYWAIT P0, [R0+URZ+0x100], R2 ;  /* 0x00010002000075a7 */ /* 0x0022a400080011ff */
[----:B--2---:R-:W-:Y:S05]  /*7450*/  @!P0 NANOSLEEP.SYNCS 0x989680 ;  /* 0x009896800000895d */ /* 0x004fea0003900000 */
[----:B------:R-:W2:Y:S02]  /*7460*/  @!P0 SYNCS.PHASECHK.TRANS64 P0, [R0+URZ+0x100], R2 ;  /* 0x00010002000085a7 */ /* 0x000ea400080010ff */
[----:B--2---:R-:W-:Y:S05]  /*7470*/  @!P0 BRA `(.L_x_159) ;  /* 0xfffffffc00f08947 */ /* 0x004fea000383ffff */
[----:B------:R-:W-:Y:S05]  /*7480*/  BRA `(.L_x_61) ;  /* 0xffffffbc00bc7947 */ /* 0x000fea000383ffff */
.L_x_71:
[----:B-1----:R-:W-:-:S04]  /*7490*/  MOV R4, UR6 ;  /* 0x0000000600047c02 */ /* 0x002fc80008000f00 */
[----:B------:R1:W2:Y:S03]  /*74a0*/  SYNCS.PHASECHK.TRANS64.TRYWAIT P0, [R4+URZ+0x8], R5 ;  /* 0x00000805040075a7 */ /* 0x0002a600080011ff */
[----:B--2---:R-:W-:Y:S05]  /*74b0*/  @!P0 NANOSLEEP.SYNCS 0x989680 ;  /* 0x009896800000895d */ /* 0x004fea0003900000 */
[----:B------:R-:W2:Y:S02]  /*74c0*/  @!P0 SYNCS.PHASECHK.TRANS64 P0, [R4+URZ+0x8], R5 ;  /* 0x00000805040085a7 */ /* 0x000ea400080010ff */
[----:B--2---:R-:W-:Y:S05]  /*74d0*/  @!P0 BRA `(.L_x_71) ;  /* 0xfffffffc00ec8947 */ /* 0x004fea000383ffff */
[----:B------:R-:W-:Y:S05]  /*74e0*/  BRA `(.L_x_70) ;  /* 0xffffffc000707947 */ /* 0x000fea000383ffff */
.L_x_73:
[----:B------:R-:W-:Y:S01]  /*74f0*/  BSSY B0, `(.L_x_160) ;  /* 0x0000006000007945 */ /* 0x000fe20003800000 */
[----:B------:R-:W-:-:S07]  /*7500*/  MOV R15, 0xffffffff ;  /* 0xffffffff000f7802 */ /* 0x000fce0000000f00 */
[----:B-1---5:R-:W-:Y:S05]  /*7510*/  WARPSYNC.COLLECTIVE R15, `(.L_x_161) ;  /* 0x000000000f0c7348 */ /* 0x022fea0003c00000 */
[----:B------:R-:W-:Y:S02]  /*7520*/  ELECT P6, UR79, PT ;  /* 0x00000000004f782f */ /* 0x000fe400038c0000 */
[----:B------:R-:W-:Y:S01]  /*7530*/  MOV R14, UR79 ;  /* 0x0000004f000e7c02 */ /* 0x000fe20008000f00 */
[----:B-1---5:R-:W-:Y:S10]  /*7540*/  ENDCOLLECTIVE ;  /* 0x000000000000791b */ /* 0x022ff40003800000 */
.L_x_161:
[----:B------:R-:W-:Y:S05]  /*7550*/  BSYNC B0 ;  /* 0x0000000000007941 */ /* 0x000fea0003800000 */
.L_x_160:
[----:B------:R-:W-:Y:S05]  /*7560*/  BRA `(.L_x_162) ;  /* 0xffffffc000a07947 */ /* 0x000fea000383ffff */
.L_x_75:
[----:B-1----:R-:W-:-:S04]  /*7570*/  MOV R2, UR6 ;  /* 0x0000000600027c02 */ /* 0x002fc80008000f00 */
[----:B------:R1:W2:Y:S03]  /*7580*/  SYNCS.PHASECHK.TRANS64.TRYWAIT P0, [R2+URZ+0x8], R3 ;  /* 0x00000803020075a7 */ /* 0x0002a600080011ff */
[----:B--2---:R-:W-:Y:S05]  /*7590*/  @!P0 NANOSLEEP.SYNCS 0x989680 ;  /* 0x009896800000895d */ /* 0x004fea0003900000 */
[----:B------:R-:W2:Y:S02]  /*75a0*/  @!P0 SYNCS.PHASECHK.TRANS64 P0, [R2+URZ+0x8], R3 ;  /* 0x00000803020085a7 */ /* 0x000ea400080010ff */
[----:B--2---:R-:W-:Y:S05]  /*75b0*/  @!P0 BRA `(.L_x_75) ;  /* 0xfffffffc00ec8947 */ /* 0x004fea000383ffff */
[----:B------:R-:W-:Y:S05]  /*75c0*/  BRA `(.L_x_74) ;  /* 0xffffffc000a47947 */ /* 0x000fea000383ffff */
.L_x_76:
[----:B-1----:R1:W2:Y:S02]  /*75d0*/  SYNCS.PHASECHK.TRANS64.TRYWAIT P0, [R0+URZ+0xf0], R4 ;  /* 0x0000f004000075a7 */ /* 0x0022a400080011ff */
[----:B--2---:R-:W-:Y:S05]  /*75e0*/  @!P0 NANOSLEEP.SYNCS 0x989680 ;  /* 0x009896800000895d */ /* 0x004fea0003900000 */
[----:B------:R-:W2:Y:S02]  /*75f0*/  @!P0 SYNCS.PHASECHK.TRANS64 P0, [R0+URZ+0xf0], R4 ;  /* 0x0000f004000085a7 */ /* 0x000ea400080010ff */
[----:B--2---:R-:W-:Y:S05]  /*7600*/  @!P0 BRA `(.L_x_76) ;  /* 0xfffffffc00f08947 */ /* 0x004fea000383ffff */
[----:B------:R-:W-:Y:S05]  /*7610*/  BRA `(.L_x_163) ;  /* 0xffffffc400b07947 */ /* 0x000fea000383ffff */
.L_x_78:
[----:B------:R-:W-:-:S07]  /*7620*/  MOV R0, UR8 ;  /* 0x0000000800007c02 */ /* 0x000fce0008000f00 */
.L_x_164:
[----:B-1----:R1:W2:Y:S02]  /*7630*/  SYNCS.PHASECHK.TRANS64.TRYWAIT P0, [R0+URZ+0x130], R4 ;  /* 0x00013004000075a7 */ /* 0x0022a400080011ff */
[----:B--2---:R-:W-:Y:S05]  /*7640*/  @!P0 NANOSLEEP.SYNCS 0x989680 ;  /* 0x009896800000895d */ /* 0x004fea0003900000 */
[----:B------:R-:W2:Y:S02]  /*7650*/  @!P0 SYNCS.PHASECHK.TRANS64 P0, [R0+URZ+0x130], R4 ;  /* 0x00013004000085a7 */ /* 0x000ea400080010ff */
[----:B--2---:R-:W-:Y:S05]  /*7660*/  @!P0 BRA `(.L_x_164) ;  /* 0xfffffffc00f08947 */ /* 0x004fea000383ffff */
[----:B------:R-:W-:Y:S05]  /*7670*/  BRA `(.L_x_165) ;  /* 0xffffffc400fc7947 */ /* 0x000fea000383ffff */
.L_x_81:
[----:B------:R-:W-:Y:S07]  /*7680*/  MOV R0, UR14 ;  /* 0x0000000e00007c02 */ /* 0x000fee0008000f00 */
.L_x_166:
[----:B-1----:R1:W2:Y:S02]  /*7690*/  SYNCS.PHASECHK.TRANS64.TRYWAIT P0, [R0+URZ], R4 ;  /* 0x00000004000075a7 */ /* 0x0022a400080011ff */
[----:B--2---:R-:W-:Y:S05]  /*76a0*/  @!P0 NANOSLEEP.SYNCS 0x989680 ;  /* 0x009896800000895d */ /* 0x004fea0003900000 */
[----:B------:R-:W2:Y:S02]  /*76b0*/  @!P0 SYNCS.PHASECHK.TRANS64 P0, [R0+URZ], R4 ;  /* 0x00000004000085a7 */ /* 0x000ea400080010ff */
[----:B--2---:R-:W-:Y:S05]  /*76c0*/  @!P0 BRA `(.L_x_166) ;  /* 0xfffffffc00f08947 */ /* 0x004fea000383ffff */
[----:B------:R-:W-:Y:S05]  /*76d0*/  BRA `(.L_x_80) ;  /* 0xffffffc800107947 */ /* 0x000fea000383ffff */
.L_x_85:
[----:B-1----:R-:W-:-:S07]  /*76e0*/  MOV R0, UR8 ;  /* 0x0000000800007c02 */ /* 0x002fce0008000f00 */
.L_x_167:
[----:B-1----:R1:W2:Y:S02]  /*76f0*/  SYNCS.PHASECHK.TRANS64.TRYWAIT P0, [R0+URZ], R2 ;  /* 0x00000002000075a7 */ /* 0x0022a400080011ff */
[----:B--2---:R-:W-:Y:S05]  /*7700*/  @!P0 NANOSLEEP.SYNCS 0x989680 ;  /* 0x009896800000895d */ /* 0x004fea0003900000 */
[----:B------:R-:W2:Y:S02]  /*7710*/  @!P0 SYNCS.PHASECHK.TRANS64 P0, [R0+URZ], R2 ;  /* 0x00000002000085a7 */ /* 0x000ea400080010ff */
[----:B--2---:R-:W-:Y:S05]  /*7720*/  @!P0 BRA `(.L_x_167) ;  /* 0xfffffffc00f08947 */ /* 0x004fea000383ffff */
[----:B------:R-:W-:Y:S05]  /*7730*/  BRA `(.L_x_168) ;  /* 0xffffffcc00547947 */ /* 0x000fea000383ffff */
.L_x_86:
[----:B------:R-:W-:-:S07]  /*7740*/  MOV R0, UR8 ;  /* 0x0000000800007c02 */ /* 0x000fce0008000f00 */
.L_x_169:
[----:B-1----:R1:W2:Y:S02]  /*7750*/  SYNCS.PHASECHK.TRANS64.TRYWAIT P0, [R0+URZ], R3 ;  /* 0x00000003000075a7 */ /* 0x0022a400080011ff */
[----:B--2---:R-:W-:Y:S05]  /*7760*/  @!P0 NANOSLEEP.SYNCS 0x989680 ;  /* 0x009896800000895d */ /* 0x004fea0003900000 */
[----:B------:R-:W2:Y:S02]  /*7770*/  @!P0 SYNCS.PHASECHK.TRANS64 P0, [R0+URZ], R3 ;  /* 0x00000003000085a7 */ /* 0x000ea400080010ff */
[----:B--2---:R-:W-:Y:S05]  /*7780*/  @!P0 BRA `(.L_x_169) ;  /* 0xfffffffc00f08947 */ /* 0x004fea000383ffff */
[----:B------:R-:W-:Y:S05]  /*7790*/  BRA `(.L_x_170) ;  /* 0xffffffcc00607947 */ /* 0x000fea000383ffff */
.L_x_87:
[----:B------:R-:W-:-:S07]  /*77a0*/  MOV R0, UR8 ;  /* 0x0000000800007c02 */ /* 0x000fce0008000f00 */
.L_x_171:
[----:B-1----:R1:W2:Y:S02]  /*77b0*/  SYNCS.PHASECHK.TRANS64.TRYWAIT P0, [R0+URZ], R3 ;  /* 0x00000003000075a7 */ /* 0x0022a400080011ff */
[----:B--2---:R-:W-:Y:S05]  /*77c0*/  @!P0 NANOSLEEP.SYNCS 0x989680 ;  /* 0x009896800000895d */ /* 0x004fea0003900000 */
[----:B------:R-:W2:Y:S02]  /*77d0*/  @!P0 SYNCS.PHASECHK.TRANS64 P0, [R0+URZ], R3 ;  /* 0x00000003000085a7 */ /* 0x000ea400080010ff */
[----:B--2---:R-:W-:Y:S05]  /*77e0*/  @!P0 BRA `(.L_x_171) ;  /* 0xfffffffc00f08947 */ /* 0x004fea000383ffff */
[----:B------:R-:W-:Y:S05]  /*77f0*/  BRA `(.L_x_172) ;  /* 0xffffffcc006c7947 */ /* 0x000fea000383ffff */
.L_x_90:
[----:B------:R-:W-:-:S07]  /*7800*/  MOV R0, UR7 ;  /* 0x0000000700007c02 */ /* 0x000fce0008000f00 */
.L_x_173:
[----:B-1----:R1:W2:Y:S02]  /*7810*/  SYNCS.PHASECHK.TRANS64.TRYWAIT P1, [R0+URZ+0x170], R2 ;  /* 0x00017002000075a7 */ /* 0x0022a400080211ff */
[----:B--2---:R-:W-:Y:S05]  /*7820*/  @!P1 NANOSLEEP.SYNCS 0x989680 ;  /* 0x009896800000995d */ /* 0x004fea0003900000 */
[----:B------:R-:W2:Y:S02]  /*7830*/  @!P1 SYNCS.PHASECHK.TRANS64 P1, [R0+URZ+0x170], R2 ;  /* 0x00017002000095a7 */ /* 0x000ea400080210ff */
[----:B--2---:R-:W-:Y:S05]  /*7840*/  @!P1 BRA `(.L_x_173) ;  /* 0xfffffffc00f09947 */ /* 0x004fea000383ffff */
[----:B------:R-:W-:Y:S05]  /*7850*/  BRA `(.L_x_174) ;  /* 0xffffffcc00b87947 */ /* 0x000fea000383ffff */
.L_x_95:
[----:B--2---:R2:W4:Y:S02]  /*7860*/  SYNCS.PHASECHK.TRANS64.TRYWAIT P0, [R0+URZ+0xf0], R2 ;  /* 0x0000f002000075a7 */ /* 0x00452400080011ff */
[----:B----4-:R-:W-:Y:S05]  /*7870*/  @!P0 NANOSLEEP.SYNCS 0x989680 ;  /* 0x009896800000895d */ /* 0x010fea0003900000 */
[----:B------:R-:W4:Y:S02]  /*7880*/  @!P0 SYNCS.PHASECHK.TRANS64 P0, [R0+URZ+0xf0], R2 ;  /* 0x0000f002000085a7 */ /* 0x000f2400080010ff */
[----:B----4-:R-:W-:Y:S05]  /*7890*/  @!P0 BRA `(.L_x_95) ;  /* 0xfffffffc00f08947 */ /* 0x010fea000383ffff */
[----:B------:R-:W-:Y:S05]  /*78a0*/  BRA `(.L_x_175) ;  /* 0xffffffd000b87947 */ /* 0x000fea000383ffff */
.L_x_98:
[----:B------:R-:W-:Y:S07]  /*78b0*/  MOV R0, UR6 ;  /* 0x0000000600007c02 */ /* 0x000fee0008000f00 */
.L_x_176:
[----:B--2---:R2:W4:Y:S02]  /*78c0*/  SYNCS.PHASECHK.TRANS64.TRYWAIT P0, [R0+URZ+0xe8], R2 ;  /* 0x0000e802000075a7 */ /* 0x00452400080011ff */
[----:B----4-:R-:W-:Y:S05]  /*78d0*/  @!P0 NANOSLEEP.SYNCS 0x989680 ;  /* 0x009896800000895d */ /* 0x010fea0003900000 */
[----:B------:R-:W4:Y:S02]  /*78e0*/  @!P0 SYNCS.PHASECHK.TRANS64 P0, [R0+URZ+0xe8], R2 ;  /* 0x0000e802000085a7 */ /* 0x000f2400080010ff */
[----:B----4-:R-:W-:Y:S05]  /*78f0*/  @!P0 BRA `(.L_x_176) ;  /* 0xfffffffc00f08947 */ /* 0x010fea000383ffff */
[----:B------:R-:W-:Y:S05]  /*7900*/  BRA `(.L_x_97) ;  /* 0xffffffd400a07947 */ /* 0x000fea000383ffff */
.L_x_101:
[----:B------:R-:W-:Y:S07]  /*7910*/  MOV R0, UR13 ;  /* 0x0000000d00007c02 */ /* 0x000fee0008000f00 */
.L_x_177:
[----:B-1----:R1:W2:Y:S02]  /*7920*/  SYNCS.PHASECHK.TRANS64.TRYWAIT P2, [R0+URZ+0xd0], R29 ;  /* 0x0000d01d000075a7 */ /* 0x0022a400080411ff */
[----:B--2---:R-:W-:Y:S05]  /*7930*/  @!P2 NANOSLEEP.SYNCS 0x989680 ;  /* 0x009896800000a95d */ /* 0x004fea0003900000 */
[----:B------:R-:W2:Y:S02]  /*7940*/  @!P2 SYNCS.PHASECHK.TRANS64 P2, [R0+URZ+0xd0], R29 ;  /* 0x0000d01d0000a5a7 */ /* 0x000ea400080410ff */
[----:B--2---:R-:W-:Y:S05]  /*7950*/  @!P2 BRA `(.L_x_177) ;  /* 0xfffffffc00f0a947 */ /* 0x004fea000383ffff */
[----:B------:R-:W-:Y:S05]  /*7960*/  BRA `(.L_x_178) ;  /* 0xffffffd8003c7947 */ /* 0x000fea000383ffff */
.L_x_103:
[----:B------:R-:W-:-:S07]  /*7970*/  MOV R0, UR4 ;  /* 0x0000000400007c02 */ /* 0x000fce0008000f00 */
.L_x_179:
[----:B-1----:R1:W4:Y:S02]  /*7980*/  SYNCS.PHASECHK.TRANS64.TRYWAIT P0, [R0+URZ], R2 ;  /* 0x00000002000075a7 */ /* 0x00232400080011ff */
[----:B----4-:R-:W-:Y:S05]  /*7990*/  @!P0 NANOSLEEP.SYNCS 0x989680 ;  /* 0x009896800000895d */ /* 0x010fea0003900000 */
[----:B------:R-:W4:Y:S02]  /*79a0*/  @!P0 SYNCS.PHASECHK.TRANS64 P0, [R0+URZ], R2 ;  /* 0x00000002000085a7 */ /* 0x000f2400080010ff */
[----:B----4-:R-:W-:Y:S05]  /*79b0*/  @!P0 BRA `(.L_x_179) ;  /* 0xfffffffc00f08947 */ /* 0x010fea000383ffff */
[----:B------:R-:W-:Y:S05]  /*79c0*/  BRA `(.L_x_180) ;  /* 0xffffffd800d87947 */ /* 0x000fea000383ffff */
.L_x_105:
[----:B--2---:R2:W3:Y:S02]  /*79d0*/  SYNCS.PHASECHK.TRANS64.TRYWAIT P0, [R0+URZ+0xf0], R2 ;  /* 0x0000f002000075a7 */ /* 0x0044e400080011ff */
[----:B---3--:R-:W-:Y:S05]  /*79e0*/  @!P0 NANOSLEEP.SYNCS 0x989680 ;  /* 0x009896800000895d */ /* 0x008fea0003900000 */
[----:B------:R-:W3:Y:S02]  /*79f0*/  @!P0 SYNCS.PHASECHK.TRANS64 P0, [R0+URZ+0xf0], R2 ;  /* 0x0000f002000085a7 */ /* 0x000ee400080010ff */
[----:B---3--:R-:W-:Y:S05]  /*7a00*/  @!P0 BRA `(.L_x_105) ;  /* 0xfffffffc00f08947 */ /* 0x008fea000383ffff */
[----:B------:R-:W-:Y:S05]  /*7a10*/  BRA `(.L_x_181) ;  /* 0xffffffdc00c47947 */ /* 0x000fea000383ffff */
.L_x_115:
[----:B-1----:R1:W2:Y:S02]  /*7a20*/  SYNCS.PHASECHK.TRANS64.TRYWAIT P1, [R4+URZ+0xc0], R3 ;  /* 0x0000c003040075a7 */ /* 0x0022a400080211ff */
[----:B--2---:R-:W-:Y:S05]  /*7a30*/  @!P1 NANOSLEEP.SYNCS 0x989680 ;  /* 0x009896800000995d */ /* 0x004fea0003900000 */
[----:B------:R-:W2:Y:S02]  /*7a40*/  @!P1 SYNCS.PHASECHK.TRANS64 P1, [R4+URZ+0xc0], R3 ;  /* 0x0000c003040095a7 */ /* 0x000ea400080210ff */
[----:B--2---:R-:W-:Y:S05]  /*7a50*/  @!P1 BRA `(.L_x_115) ;  /* 0xfffffffc00f09947 */ /* 0x004fea000383ffff */
[----:B------:R-:W-:Y:S05]  /*7a60*/  BRA `(.L_x_114) ;  /* 0xffffffe800947947 */ /* 0x000fea000383ffff */
.L_x_117:
[----:B-1----:R1:W4:Y:S02]  /*7a70*/  SYNCS.PHASECHK.TRANS64.TRYWAIT P1, [R67+URZ+0x110], R5 ;  /* 0x00011005430075a7 */ /* 0x00232400080211ff */
[----:B----4-:R-:W-:Y:S05]  /*7a80*/  @!P1 NANOSLEEP.SYNCS 0x989680 ;  /* 0x009896800000995d */ /* 0x010fea0003900000 */
[----:B------:R-:W4:Y:S02]  /*7a90*/  @!P1 SYNCS.PHASECHK.TRANS64 P1, [R67+URZ+0x110], R5 ;  /* 0x00011005430095a7 */ /* 0x000f2400080210ff */
[----:B----4-:R-:W-:Y:S05]  /*7aa0*/  @!P1 BRA `(.L_x_117) ;  /* 0xfffffffc00f09947 */ /* 0x010fea000383ffff */
[----:B------:R-:W-:Y:S05]  /*7ab0*/  BRA `(.L_x_116) ;  /* 0xffffffe800a47947 */ /* 0x000fea000383ffff */
        .weak           $__internal_0_$__cuda_sm10x_tcgen05_guardrail_trap_col_being_dealloced_not_returned_by_alloc
        .type           $__internal_0_$__cuda_sm10x_tcgen05_guardrail_trap_col_being_dealloced_not_returned_by_alloc,@function
        .size           $__internal_0_$__cuda_sm10x_tcgen05_guardrail_trap_col_being_dealloced_not_returned_by_alloc,($__internal_1_$__cuda_sm10x_tcgen05_guardrail_trap_phase_invalid_during_alloc - $__internal_0_$__cuda_sm10x_tcgen05_guardrail_trap_col_being_dealloced_not_returned_by_alloc)
$__internal_0_$__cuda_sm10x_tcgen05_guardrail_trap_col_being_dealloced_not_returned_by_alloc:
[----:B------:R-:W-:Y:S05]  /*7ac0*/  BPT.TRAP 0x1 ;  /* 0x000000040000795c */ /* 0x000fea0000300000 */
[----:B------:R-:W-:-:S04]  /*7ad0*/  HFMA2 R3, -RZ, RZ, 0, 0 ;  /* 0x00000000ff037431 */ /* 0x000fc800000001ff */
[----:B------:R-:W-:Y:S05]  /*7ae0*/  RET.REL.NODEC R2 `(_ZN7cutlass13device_kernelINS_4gemm6kernel13GemmUniversalIN4cute5tupleIJiiiiEEENS1_10collective13CollectiveMmaINS1_35MainloopSm100TmaUmmaWarpSpecializedILi12ELi2ELi4ENS5_IJNS4_1CILi2EEENSA_ILi1EEESC_EEEEENS5_IJNSA_ILi128EEENSA_ILi16EEESF_EEENS_10bfloat16_tENS5_IJlSC_lEEESI_SJ_NS4_8TiledMMAINS4_8MMA_AtomIJNS4_26SM100_MMA_F16BF16_2x1SM_SSISI_SI_fLi128ELi16ELNS4_4UMMA5MajorE0ELSO_0ELNSN_7ScaleInE0ELSP_0EEEEEENS4_6LayoutINS5_IJSC_SC_SC_EEENS5_IJNSA_ILi0EEESU_SU_EEEEENS5_IJNS4_10UnderscoreESX_SX_EEEEENS4_18SM100_TMA_2SM_LOADENS4_14ComposedLayoutINS4_7SwizzleILi3ELi4ELi3EEENS4_18smem_ptr_flag_bitsILi16EEENSS_INS5_IJNSA_ILi8EEENSA_ILi64EEEEEENS5_IJS17_SC_EEEEEEEvNS4_8identityES10_S1B_vS1C_EENS_8epilogue10collective18CollectiveEpilogueINS1E_23Sm100TmaWarpSpecializedILi2ELi1ELi8ELb1ELb0EEEJNS5_IJS17_SG_SF_EEENS5_IJNSS_IS17_SC_EENSS_ISG_SC_EEEEESI_SJ_SI_SJ_NS1E_6fusion15FusionCallbacksIS1I_NS1N_17LinearCombinationISI_fSI_fLNS_15FloatRoundStyleE2EEES1J_S1M_JEEENS4_5SM1004TMEM4LOAD25SM100_TMEM_LOAD_32dp32b8xENS4_13SM90_TMA_LOADENS11_INS12_ILi1ELi4ELi3EEES15_NSS_INS5_IJS16_SG_EEENS5_IJSG_SC_EEEEEEENS4_39AutoVectorizingCopyWithAssumedAlignmentILi128EEENS4_14SM90_TMA_STOREES22_S24_S24_EEEvvEEEEvNT_6ParamsE) ;  /* 0xffffff8402447950 */ /* 0x000fea0003c3ffff */
        .weak           $__internal_1_$__cuda_sm10x_tcgen05_guardrail_trap_phase_invalid_during_alloc
        .type           $__internal_1_$__cuda_sm10x_tcgen05_guardrail_trap_phase_invalid_during_alloc,@function
        .size           $__internal_1_$__cuda_sm10x_tcgen05_guardrail_trap_phase_invalid_during_alloc,($__internal_2_$__cuda_sm10x_tcgen05_guardrail_trap_unallocated_columns_being_dealloced - $__internal_1_$__cuda_sm10x_tcgen05_guardrail_trap_phase_invalid_during_alloc)
$__internal_1_$__cuda_sm10x_tcgen05_guardrail_trap_phase_invalid_during_alloc:
[----:B------:R-:W-:Y:S05]  /*7af0*/  BPT.TRAP 0x1 ;  /* 0x000000040000795c */ /* 0x000fea0000300000 */
[----:B------:R-:W-:-:S04]  /*7b00*/  MOV R3, 0x0 ;  /* 0x0000000000037802 */ /* 0x000fc80000000f00 */
[----:B------:R-:W-:Y:S05]  /*7b10*/  RET.REL.NODEC R2 `(_ZN7cutlass13device_kernelINS_4gemm6kernel13GemmUniversalIN4cute5tupleIJiiiiEEENS1_10collective13CollectiveMmaINS1_35MainloopSm100TmaUmmaWarpSpecializedILi12ELi2ELi4ENS5_IJNS4_1CILi2EEENSA_ILi1EEESC_EEEEENS5_IJNSA_ILi128EEENSA_ILi16EEESF_EEENS_10bfloat16_tENS5_IJlSC_lEEESI_SJ_NS4_8TiledMMAINS4_8MMA_AtomIJNS4_26SM100_MMA_F16BF16_2x1SM_SSISI_SI_fLi128ELi16ELNS4_4UMMA5MajorE0ELSO_0ELNSN_7ScaleInE0ELSP_0EEEEEENS4_6LayoutINS5_IJSC_SC_SC_EEENS5_IJNSA_ILi0EEESU_SU_EEEEENS5_IJNS4_10UnderscoreESX_SX_EEEEENS4_18SM100_TMA_2SM_LOADENS4_14ComposedLayoutINS4_7SwizzleILi3ELi4ELi3EEENS4_18smem_ptr_flag_bitsILi16EEENSS_INS5_IJNSA_ILi8EEENSA_ILi64EEEEEENS5_IJS17_SC_EEEEEEEvNS4_8identityES10_S1B_vS1C_EENS_8epilogue10collective18CollectiveEpilogueINS1E_23Sm100TmaWarpSpecializedILi2ELi1ELi8ELb1ELb0EEEJNS5_IJS17_SG_SF_EEENS5_IJNSS_IS17_SC_EENSS_ISG_SC_EEEEESI_SJ_SI_SJ_NS1E_6fusion15FusionCallbacksIS1I_NS1N_17LinearCombinationISI_fSI_fLNS_15FloatRoundStyleE2EEES1J_S1M_JEEENS4_5SM1004TMEM4LOAD25SM100_TMEM_LOAD_32dp32b8xENS4_13SM90_TMA_LOADENS11_INS12_ILi1ELi4ELi3EEES15_NSS_INS5_IJS16_SG_EEENS5_IJSG_SC_EEEEEEENS4_39AutoVectorizingCopyWithAssumedAlignmentILi128EEENS4_14SM90_TMA_STOREES22_S24_S24_EEEvvEEEEvNT_6ParamsE) ;  /* 0xffffff8402387950 */ /* 0x000fea0003c3ffff */
        .weak           $__internal_2_$__cuda_sm10x_tcgen05_guardrail_trap_unallocated_columns_being_dealloced
        .type           $__internal_2_$__cuda_sm10x_tcgen05_guardrail_trap_unallocated_columns_being_dealloced,@function
        .size           $__internal_2_$__cuda_sm10x_tcgen05_guardrail_trap_unallocated_columns_being_dealloced,(.L_x_183 - $__internal_2_$__cuda_sm10x_tcgen05_guardrail_trap_unallocated_columns_being_dealloced)
$__internal_2_$__cuda_sm10x_tcgen05_guardrail_trap_unallocated_columns_being_dealloced:
[----:B------:R-:W-:Y:S05]  /*7b20*/  BPT.TRAP 0x1 ;  /* 0x000000040000795c */ /* 0x000fea0000300000 */
[----:B------:R-:W-:-:S04]  /*7b30*/  HFMA2 R3, -RZ, RZ, 0, 0 ;  /* 0x00000000ff037431 */ /* 0x000fc800000001ff */
[----:B------:R-:W-:Y:S05]  /*7b40*/  RET.REL.NODEC R2 `(_ZN7cutlass13device_kernelINS_4gemm6kernel13GemmUniversalIN4cute5tupleIJiiiiEEENS1_10collective13CollectiveMmaINS1_35MainloopSm100TmaUmmaWarpSpecializedILi12ELi2ELi4ENS5_IJNS4_1CILi2EEENSA_ILi1EEESC_EEEEENS5_IJNSA_ILi128EEENSA_ILi16EEESF_EEENS_10bfloat16_tENS5_IJlSC_lEEESI_SJ_NS4_8TiledMMAINS4_8MMA_AtomIJNS4_26SM100_MMA_F16BF16_2x1SM_SSISI_SI_fLi128ELi16ELNS4_4UMMA5MajorE0ELSO_0ELNSN_7ScaleInE0ELSP_0EEEEEENS4_6LayoutINS5_IJSC_SC_SC_EEENS5_IJNSA_ILi0EEESU_SU_EEEEENS5_IJNS4_10UnderscoreESX_SX_EEEEENS4_18SM100_TMA_2SM_LOADENS4_14ComposedLayoutINS4_7SwizzleILi3ELi4ELi3EEENS4_18smem_ptr_flag_bitsILi16EEENSS_INS5_IJNSA_ILi8EEENSA_ILi64EEEEEENS5_IJS17_SC_EEEEEEEvNS4_8identityES10_S1B_vS1C_EENS_8epilogue10collective18CollectiveEpilogueINS1E_23Sm100TmaWarpSpecializedILi2ELi1ELi8ELb1ELb0EEEJNS5_IJS17_SG_SF_EEENS5_IJNSS_IS17_SC_EENSS_ISG_SC_EEEEESI_SJ_SI_SJ_NS1E_6fusion15FusionCallbacksIS1I_NS1N_17LinearCombinationISI_fSI_fLNS_15FloatRoundStyleE2EEES1J_S1M_JEEENS4_5SM1004TMEM4LOAD25SM100_TMEM_LOAD_32dp32b8xENS4_13SM90_TMA_LOADENS11_INS12_ILi1ELi4ELi3EEES15_NSS_INS5_IJS16_SG_EEENS5_IJSG_SC_EEEEEEENS4_39AutoVectorizingCopyWithAssumedAlignmentILi128EEENS4_14SM90_TMA_STOREES22_S24_S24_EEEvvEEEEvNT_6ParamsE) ;  /* 0xffffff84022c7950 */ /* 0x000fea0003c3ffff */
.L_x_182:
[----:B------:R-:W-:-:S00]  /*7b50*/  BRA `(.L_x_182) ;  /* 0xfffffffc00fc7947 */ /* 0x000fc0000383ffff */
[----:B------:R-:W-:-:S00]  /*7b60*/  NOP ;  /* 0x0000000000007918 */ /* 0x000fc00000000000 */
        /* <DEDUP_REMOVED lines=9> */
.L_x_183:


//--------------------- .nv.global.init           --------------------------
	.section	.nv.global.init,"aw",@progbits
.nv.global.init:
	.type		$str$27,@object
	.size		$str$27,($str$28 - $str$27)
$str$27:
        /*0000*/ 	.byte	0x28, 0x61, 0x64, 0x64, 0x72, 0x65, 0x73, 0x73, 0x20, 0x26, 0x20, 0x6d, 0x61, 0x73, 0x6b, 0x29
        /*0010*/ 	.byte	0x20, 0x3d, 0x3d, 0x20, 0x30, 0x00
	.type		$str$28,@object
	.size		$str$28,($str$26 - $str$28)
$str$28:
        /*0016*/ 	.byte	0x2f, 0x74, 0x6d, 0x70, 0x2f, 0x63, 0x75, 0x74, 0x6c, 0x61, 0x73, 0x73, 0x5f, 0x73, 0x77, 0x65
        /*0026*/ 	.byte	0x65, 0x70, 0x5f, 0x73, 0x72, 0x63, 0x2f, 0x69, 0x6e, 0x63, 0x6c, 0x75, 0x64, 0x65, 0x2f, 0x63
        /*0036*/ 	.byte	0x75, 0x74, 0x65, 0x2f, 0x70, 0x6f, 0x69, 0x6e, 0x74, 0x65, 0x72, 0x5f, 0x66, 0x6c, 0x61, 0x67
        /*0046*/ 	.byte	0x67, 0x65, 0x64, 0x2e, 0x68, 0x70, 0x70, 0x00
	.type		$str$26,@object
	.size		$str$26,($str$25 - $str$26)
$str$26:
        /*004e*/ 	.byte	0x2f, 0x74, 0x6d, 0x70, 0x2f, 0x63, 0x75, 0x74, 0x6c, 0x61, 0x73, 0x73, 0x5f, 0x73, 0x77, 0x65
        /*005e*/ 	.byte	0x65, 0x70, 0x5f, 0x73, 0x72, 0x63, 0x2f, 0x69, 0x6e, 0x63, 0x6c, 0x75, 0x64, 0x65, 0x2f, 0x63
        /*006e*/ 	.byte	0x75, 0x74, 0x65, 0x2f, 0x61, 0x74, 0x6f, 0x6d, 0x2f, 0x63, 0x6f, 0x70, 0x79, 0x5f, 0x74, 0x72
        /*007e*/ 	.byte	0x61, 0x69, 0x74, 0x73, 0x5f, 0x73, 0x6d, 0x31, 0x30, 0x30, 0x2e, 0x68, 0x70, 0x70, 0x00
	.type		$str$25,@object
	.size		$str$25,(__unnamed_1 - $str$25)
$str$25:
        /*008d*/ 	.byte	0x28, 0x28, 0x75, 0x69, 0x6e, 0x74, 0x33, 0x32, 0x5f, 0x74, 0x28, 0x74, 0x68, 0x72, 0x65, 0x61
        /*009d*/ 	.byte	0x64, 0x49, 0x64, 0x78, 0x2e, 0x78, 0x29, 0x20, 0x2f, 0x20, 0x33, 0x32, 0x29, 0x20, 0x25, 0x20
        /*00ad*/ 	.byte	0x34, 0x29, 0x20, 0x3d, 0x3d, 0x20, 0x28, 0x28, 0x28, 0x74, 0x6d, 0x65, 0x6d, 0x5f, 0x61, 0x64
        /*00bd*/ 	.byte	0x64, 0x72, 0x20, 0x3e, 0x3e, 0x20, 0x31, 0x36, 0x29, 0x20, 0x2f, 0x20, 0x33, 0x32, 0x29, 0x20
        /*00cd*/ 	.byte	0x25, 0x20, 0x34, 0x29, 0x00
	.type		__unnamed_1,@object
	.size		__unnamed_1,(__unnamed_2 - __unnamed_1)
__unnamed_1:
        /*00d2*/ 	.byte	0x61, 0x75, 0x74, 0x6f, 0x20, 0x63, 0x75, 0x74, 0x65, 0x3a, 0x3a, 0x61, 0x73, 0x5f, 0x70, 0x6f
        /* <DEDUP_REMOVED lines=24> */
        /*0262*/ 	.byte	0x30, 0x32, 0x34, 0x3e, 0x3e, 0x3e, 0x3e, 0x5d, 0x00
	.type		__unnamed_2,@object
	.size		__unnamed_2,(.L_2 - __unnamed_2)
__unnamed_2:
        /* <DEDUP_REMOVED lines=37> */
        /*04bb*/ 	.byte	0x30, 0x3e, 0x3e, 0x3e, 0x3e, 0x5d, 0x00
.L_2:


//--------------------- .nv.shared._ZN7cutlass13device_kernelINS_4gemm6kernel13GemmUniversalIN4cute5tupleIJiiiiEEENS1_10collective13CollectiveMmaINS1_35MainloopSm100TmaUmmaWarpSpecializedILi12ELi2ELi4ENS5_IJNS4_1CILi2EEENSA_ILi1EEESC_EEEEENS5_IJNSA_ILi128EEENSA_ILi16EEESF_EEENS_10bfloat16_tENS5_IJlSC_lEEESI_SJ_NS4_8TiledMMAINS4_8MMA_AtomIJNS4_26SM100_MMA_F16BF16_2x1SM_SSISI_SI_fLi128ELi16ELNS4_4UMMA5MajorE0ELSO_0ELNSN_7ScaleInE0ELSP_0EEEEEENS4_6LayoutINS5_IJSC_SC_SC_EEENS5_IJNSA_ILi0EEESU_SU_EEEEENS5_IJNS4_10UnderscoreESX_SX_EEEEENS4_18SM100_TMA_2SM_LOADENS4_14ComposedLayoutINS4_7SwizzleILi3ELi4ELi3EEENS4_18smem_ptr_flag_bitsILi16EEENSS_INS5_IJNSA_ILi8EEENSA_ILi64EEEEEENS5_IJS17_SC_EEEEEEEvNS4_8identityES10_S1B_vS1C_EENS_8epilogue10collective18CollectiveEpilogueINS1E_23Sm100TmaWarpSpecializedILi2ELi1ELi8ELb1ELb0EEEJNS5_IJS17_SG_SF_EEENS5_IJNSS_IS17_SC_EENSS_ISG_SC_EEEEESI_SJ_SI_SJ_NS1E_6fusion15FusionCallbacksIS1I_NS1N_17LinearCombinationISI_fSI_fLNS_15FloatRoundStyleE2EEES1J_S1M_JEEENS4_5SM1004TMEM4LOAD25SM100_TMEM_LOAD_32dp32b8xENS4_13SM90_TMA_LOADENS11_INS12_ILi1ELi4ELi3EEES15_NSS_INS5_IJS16_SG_EEENS5_IJSG_SC_EEEEEEENS4_39AutoVectorizingCopyWithAssumedAlignmentILi128EEENS4_14SM90_TMA_STOREES22_S24_S24_EEEvvEEEEvNT_6ParamsE --------------------------
	.section	.nv.shared._ZN7cutlass13device_kernelINS_4gemm6kernel13GemmUniversalIN4cute5tupleIJiiiiEEENS1_10collective13CollectiveMmaINS1_35MainloopSm100TmaUmmaWarpSpecializedILi12ELi2ELi4ENS5_IJNS4_1CILi2EEENSA_ILi1EEESC_EEEEENS5_IJNSA_ILi128EEENSA_ILi16EEESF_EEENS_10bfloat16_tENS5_IJlSC_lEEESI_SJ_NS4_8TiledMMAINS4_8MMA_AtomIJNS4_26SM100_MMA_F16BF16_2x1SM_SSISI_SI_fLi128ELi16ELNS4_4UMMA5MajorE0ELSO_0ELNSN_7ScaleInE0ELSP_0EEEEEENS4_6LayoutINS5_IJSC_SC_SC_EEENS5_IJNSA_ILi0EEESU_SU_EEEEENS5_IJNS4_10UnderscoreESX_SX_EEEEENS4_18SM100_TMA_2SM_LOADENS4_14ComposedLayoutINS4_7SwizzleILi3ELi4ELi3EEENS4_18smem_ptr_flag_bitsILi16EEENSS_INS5_IJNSA_ILi8EEENSA_ILi64EEEEEENS5_IJS17_SC_EEEEEEEvNS4_8identityES10_S1B_vS1C_EENS_8epilogue10collective18CollectiveEpilogueINS1E_23Sm100TmaWarpSpecializedILi2ELi1ELi8ELb1ELb0EEEJNS5_IJS17_SG_SF_EEENS5_IJNSS_IS17_SC_EENSS_ISG_SC_EEEEESI_SJ_SI_SJ_NS1E_6fusion15FusionCallbacksIS1I_NS1N_17LinearCombinationISI_fSI_fLNS_15FloatRoundStyleE2EEES1J_S1M_JEEENS4_5SM1004TMEM4LOAD25SM100_TMEM_LOAD_32dp32b8xENS4_13SM90_TMA_LOADENS11_INS12_ILi1ELi4ELi3EEES15_NSS_INS5_IJS16_SG_EEENS5_IJSG_SC_EEEEEEENS4_39AutoVectorizingCopyWithAssumedAlignmentILi128EEENS4_14SM90_TMA_STOREES22_S24_S24_EEEvvEEEEvNT_6ParamsE,"aw",@nobits
	.sectionflags	@""
	.align	16
	.zero		1024


//--------------------- .nv.shared.reserved.0     --------------------------
	.section	.nv.shared.reserved.0,"aw",@nobits
	.weak		__nv_reservedSMEM_offset_0_alias
	.size		__nv_reservedSMEM_offset_0_alias, 0, 64
	.other		__nv_reservedSMEM_offset_0_alias,@"STO_CUDA_RESERVED_SHARED STV_DEFAULT"
__nv_reservedSMEM_offset_0_alias:
	.zero		0
.nv.shared.reserved.0:
	.zero		64
	.weak		__nv_reservedSMEM_tcgen05_partition
	.type		__nv_reservedSMEM_tcgen05_partition,@object
	.size		__nv_reservedSMEM_tcgen05_partition,(.L_0 - __nv_reservedSMEM_tcgen05_partition)
__nv_reservedSMEM_tcgen05_partition:
	.zero		32
.L_0:


//--------------------- .nv.global                --------------------------
	.section	.nv.global,"aw",@nobits
.nv.global:
	.type		_ZN40_INTERNAL_d1ed1eb6_4_k_cu_e06699fe_141564cute1_E,@object
	.size		_ZN40_INTERNAL_d1ed1eb6_4_k_cu_e06699fe_141564cute1_E,(_ZN40_INTERNAL_d1ed1eb6_4_k_cu_e06699fe_141564cuda3std3__45__cpo6cbeginE - _ZN40_INTERNAL_d1ed1eb6_4_k_cu_e06699fe_141564cute1_E)
_ZN40_INTERNAL_d1ed1eb6_4_k_cu_e06699fe_141564cute1_E:
	.zero		1
	.type		_ZN40_INTERNAL_d1ed1eb6_4_k_cu_e06699fe_141564cuda3std3__45__cpo6cbeginE,@object
	.size		_ZN40_INTERNAL_d1ed1eb6_4_k_cu_e06699fe_141564cuda3std3__45__cpo6cbeginE,(_ZN40_INTERNAL_d1ed1eb6_4_k_cu_e06699fe_141564cuda3std3__48in_placeE - _ZN40_INTERNAL_d1ed1eb6_4_k_cu_e06699fe_141564cuda3std3__45__cpo6cbeginE)
_ZN40_INTERNAL_d1ed1eb6_4_k_cu_e06699fe_141564cuda3std3__45__cpo6cbeginE:
	.zero		1
	.type		_ZN40_INTERNAL_d1ed1eb6_4_k_cu_e06699fe_141564cuda3std3__48in_placeE,@object
	.size		_ZN40_INTERNAL_d1ed1eb6_4_k_cu_e06699fe_141564cuda3std3__48in_placeE,(_ZN40_INTERNAL_d1ed1eb6_4_k_cu_e06699fe_141564cuda3std6ranges3__45__cpo9iter_moveE - _ZN40_INTERNAL_d1ed1eb6_4_k_cu_e06699fe_141564cuda3std3__48in_placeE)
_ZN40_INTERNAL_d1ed1eb6_4_k_cu_e06699fe_141564cuda3std3__48in_placeE:
	.zero		1
	.type		_ZN40_INTERNAL_d1ed1eb6_4_k_cu_e06699fe_141564cuda3std6ranges3__45__cpo9iter_moveE,@object
	.size		_ZN40_INTERNAL_d1ed1eb6_4_k_cu_e06699fe_141564cuda3std6ranges3__45__cpo9iter_moveE,(_ZN40_INTERNAL_d1ed1eb6_4_k_cu_e06699fe_141564cuda3std3__45__cpo5beginE - _ZN40_INTERNAL_d1ed1eb6_4_k_cu_e06699fe_141564cuda3std6ranges3__45__cpo9iter_moveE)
_ZN40_INTERNAL_d1ed1eb6_4_k_cu_e06699fe_141564cuda3std6ranges3__45__cpo9iter_moveE:
	.zero		1
	.type		_ZN40_INTERNAL_d1ed1eb6_4_k_cu_e06699fe_141564cuda3std3__45__cpo5beginE,@object
	.size		_ZN40_INTERNAL_d1ed1eb6_4_k_cu_e06699fe_141564cuda3std3__45__cpo5beginE,(_ZN40_INTERNAL_d1ed1eb6_4_k_cu_e06699fe_141564cuda3std3__442_GLOBAL__N__d1ed1eb6_4_k_cu_e06699fe_141566ignoreE - _ZN40_INTERNAL_d1ed1eb6_4_k_cu_e06699fe_141564cuda3std3__45__cpo5beginE)
_ZN40_INTERNAL_d1ed1eb6_4_k_cu_e06699fe_141564cuda3std3__45__cpo5beginE:
	.zero		1
	.type		_ZN40_INTERNAL_d1ed1eb6_4_k_cu_e06699fe_141564cuda3std3__442_GLOBAL__N__d1ed1eb6_4_k_cu_e06699fe_141566ignoreE,@object
	.size		_ZN40_INTERNAL_d1ed1eb6_4_k_cu_e06699fe_141564cuda3std3__442_GLOBAL__N__d1ed1eb6_4_k_cu_e06699fe_141566ignoreE,(_ZN40_INTERNAL_d1ed1eb6_4_k_cu_e06699fe_141564cute7productE - _ZN40_INTERNAL_d1ed1eb6_4_k_cu_e06699fe_141564cuda3std3__442_GLOBAL__N__d1ed1eb6_4_k_cu_e06699fe_141566ignoreE)
_ZN40_INTERNAL_d1ed1eb6_4_k_cu_e06699fe_141564cuda3std3__442_GLOBAL__N__d1ed1eb6_4_k_cu_e06699fe_141566ignoreE:
	.zero		1
	.type		_ZN40_INTERNAL_d1ed1eb6_4_k_cu_e06699fe_141564cute7productE,@object
	.size		_ZN40_INTERNAL_d1ed1eb6_4_k_cu_e06699fe_141564cute7productE,(_ZN40_INTERNAL_d1ed1eb6_4_k_cu_e06699fe_141564cuda3std3__45__cpo3endE - _ZN40_INTERNAL_d1ed1eb6_4_k_cu_e06699fe_141564cute7productE)
_ZN40_INTERNAL_d1ed1eb6_4_k_cu_e06699fe_141564cute7productE:
	.zero		1
	.type		_ZN40_INTERNAL_d1ed1eb6_4_k_cu_e06699fe_141564cuda3std3__45__cpo3endE,@object
	.size		_ZN40_INTERNAL_d1ed1eb6_4_k_cu_e06699fe_141564cuda3std3__45__cpo3endE,(_ZN40_INTERNAL_d1ed1eb6_4_k_cu_e06699fe_141564cuda3std3__419piecewise_constructE - _ZN40_INTERNAL_d1ed1eb6_4_k_cu_e06699fe_141564cuda3std3__45__cpo3endE)
_ZN40_INTERNAL_d1ed1eb6_4_k_cu_e06699fe_141564cuda3std3__45__cpo3endE:
	.zero		1
	.type		_ZN40_INTERNAL_d1ed1eb6_4_k_cu_e06699fe_141564cuda3std3__419piecewise_constructE,@object
	.size		_ZN40_INTERNAL_d1ed1eb6_4_k_cu_e06699fe_141564cuda3std3__419piecewise_constructE,(_ZN40_INTERNAL_d1ed1eb6_4_k_cu_e06699fe_141564cuda3std3__45__cpo4cendE - _ZN40_INTERNAL_d1ed1eb6_4_k_cu_e06699fe_141564cuda3std3__419piecewise_constructE)
_ZN40_INTERNAL_d1ed1eb6_4_k_cu_e06699fe_141564cuda3std3__419piecewise_constructE:
	.zero		1
	.type		_ZN40_INTERNAL_d1ed1eb6_4_k_cu_e06699fe_141564cuda3std3__45__cpo4cendE,@object
	.size		_ZN40_INTERNAL_d1ed1eb6_4_k_cu_e06699fe_141564cuda3std3__45__cpo4cendE,(_ZN40_INTERNAL_d1ed1eb6_4_k_cu_e06699fe_141564cuda3std6ranges3__45__cpo4swapE - _ZN40_INTERNAL_d1ed1eb6_4_k_cu_e06699fe_141564cuda3std3__45__cpo4cendE)
_ZN40_INTERNAL_d1ed1eb6_4_k_cu_e06699fe_141564cuda3std3__45__cpo4cendE:
	.zero		1
	.type		_ZN40_INTERNAL_d1ed1eb6_4_k_cu_e06699fe_141564cuda3std6ranges3__45__cpo4swapE,@object
	.size		_ZN40_INTERNAL_d1ed1eb6_4_k_cu_e06699fe_141564cuda3std6ranges3__45__cpo4swapE,(.L_10 - _ZN40_INTERNAL_d1ed1eb6_4_k_cu_e06699fe_141564cuda3std6ranges3__45__cpo4swapE)
_ZN40_INTERNAL_d1ed1eb6_4_k_cu_e06699fe_141564cuda3std6ranges3__45__cpo4swapE:
	.zero		1
.L_10:


//--------------------- .nv.constant0._ZN7cutlass13device_kernelINS_4gemm6kernel13GemmUniversalIN4cute5tupleIJiiiiEEENS1_10collective13CollectiveMmaINS1_35MainloopSm100TmaUmmaWarpSpecializedILi12ELi2ELi4ENS5_IJNS4_1CILi2EEENSA_ILi1EEESC_EEEEENS5_IJNSA_ILi128EEENSA_ILi16EEESF_EEENS_10bfloat16_tENS5_IJlSC_lEEESI_SJ_NS4_8TiledMMAINS4_8MMA_AtomIJNS4_26SM100_MMA_F16BF16_2x1SM_SSISI_SI_fLi128ELi16ELNS4_4UMMA5MajorE0ELSO_0ELNSN_7ScaleInE0ELSP_0EEEEEENS4_6LayoutINS5_IJSC_SC_SC_EEENS5_IJNSA_ILi0EEESU_SU_EEEEENS5_IJNS4_10UnderscoreESX_SX_EEEEENS4_18SM100_TMA_2SM_LOADENS4_14ComposedLayoutINS4_7SwizzleILi3ELi4ELi3EEENS4_18smem_ptr_flag_bitsILi16EEENSS_INS5_IJNSA_ILi8EEENSA_ILi64EEEEEENS5_IJS17_SC_EEEEEEEvNS4_8identityES10_S1B_vS1C_EENS_8epilogue10collective18CollectiveEpilogueINS1E_23Sm100TmaWarpSpecializedILi2ELi1ELi8ELb1ELb0EEEJNS5_IJS17_SG_SF_EEENS5_IJNSS_IS17_SC_EENSS_ISG_SC_EEEEESI_SJ_SI_SJ_NS1E_6fusion15FusionCallbacksIS1I_NS1N_17LinearCombinationISI_fSI_fLNS_15FloatRoundStyleE2EEES1J_S1M_JEEENS4_5SM1004TMEM4LOAD25SM100_TMEM_LOAD_32dp32b8xENS4_13SM90_TMA_LOADENS11_INS12_ILi1ELi4ELi3EEES15_NSS_INS5_IJS16_SG_EEENS5_IJSG_SC_EEEEEEENS4_39AutoVectorizingCopyWithAssumedAlignmentILi128EEENS4_14SM90_TMA_STOREES22_S24_S24_EEEvvEEEEvNT_6ParamsE --------------------------
	.section	.nv.constant0._ZN7cutlass13device_kernelINS_4gemm6kernel13GemmUniversalIN4cute5tupleIJiiiiEEENS1_10collective13CollectiveMmaINS1_35MainloopSm100TmaUmmaWarpSpecializedILi12ELi2ELi4ENS5_IJNS4_1CILi2EEENSA_ILi1EEESC_EEEEENS5_IJNSA_ILi128EEENSA_ILi16EEESF_EEENS_10bfloat16_tENS5_IJlSC_lEEESI_SJ_NS4_8TiledMMAINS4_8MMA_AtomIJNS4_26SM100_MMA_F16BF16_2x1SM_SSISI_SI_fLi128ELi16ELNS4_4UMMA5MajorE0ELSO_0ELNSN_7ScaleInE0ELSP_0EEEEEENS4_6LayoutINS5_IJSC_SC_SC_EEENS5_IJNSA_ILi0EEESU_SU_EEEEENS5_IJNS4_10UnderscoreESX_SX_EEEEENS4_18SM100_TMA_2SM_LOADENS4_14ComposedLayoutINS4_7SwizzleILi3ELi4ELi3EEENS4_18smem_ptr_flag_bitsILi16EEENSS_INS5_IJNSA_ILi8EEENSA_ILi64EEEEEENS5_IJS17_SC_EEEEEEEvNS4_8identityES10_S1B_vS1C_EENS_8epilogue10collective18CollectiveEpilogueINS1E_23Sm100TmaWarpSpecializedILi2ELi1ELi8ELb1ELb0EEEJNS5_IJS17_SG_SF_EEENS5_IJNSS_IS17_SC_EENSS_ISG_SC_EEEEESI_SJ_SI_SJ_NS1E_6fusion15FusionCallbacksIS1I_NS1N_17LinearCombinationISI_fSI_fLNS_15FloatRoundStyleE2EEES1J_S1M_JEEENS4_5SM1004TMEM4LOAD25SM100_TMEM_LOAD_32dp32b8xENS4_13SM90_TMA_LOADENS11_INS12_ILi1ELi4ELi3EEES15_NSS_INS5_IJS16_SG_EEENS5_IJSG_SC_EEEEEEENS4_39AutoVectorizingCopyWithAssumedAlignmentILi128EEENS4_14SM90_TMA_STOREES22_S24_S24_EEEvvEEEEvNT_6ParamsE,"a",@progbits
	.sectionflags	@""
	.align	4
.nv.constant0._ZN7cutlass13device_kernelINS_4gemm6kernel13GemmUniversalIN4cute5tupleIJiiiiEEENS1_10collective13CollectiveMmaINS1_35MainloopSm100TmaUmmaWarpSpecializedILi12ELi2ELi4ENS5_IJNS4_1CILi2EEENSA_ILi1EEESC_EEEEENS5_IJNSA_ILi128EEENSA_ILi16EEESF_EEENS_10bfloat16_tENS5_IJlSC_lEEESI_SJ_NS4_8TiledMMAINS4_8MMA_AtomIJNS4_26SM100_MMA_F16BF16_2x1SM_SSISI_SI_fLi128ELi16ELNS4_4UMMA5MajorE0ELSO_0ELNSN_7ScaleInE0ELSP_0EEEEEENS4_6LayoutINS5_IJSC_SC_SC_EEENS5_IJNSA_ILi0EEESU_SU_EEEEENS5_IJNS4_10UnderscoreESX_SX_EEEEENS4_18SM100_TMA_2SM_LOADENS4_14ComposedLayoutINS4_7SwizzleILi3ELi4ELi3EEENS4_18smem_ptr_flag_bitsILi16EEENSS_INS5_IJNSA_ILi8EEENSA_ILi64EEEEEENS5_IJS17_SC_EEEEEEEvNS4_8identityES10_S1B_vS1C_EENS_8epilogue10collective18CollectiveEpilogueINS1E_23Sm100TmaWarpSpecializedILi2ELi1ELi8ELb1ELb0EEEJNS5_IJS17_SG_SF_EEENS5_IJNSS_IS17_SC_EENSS_ISG_SC_EEEEESI_SJ_SI_SJ_NS1E_6fusion15FusionCallbacksIS1I_NS1N_17LinearCombinationISI_fSI_fLNS_15FloatRoundStyleE2EEES1J_S1M_JEEENS4_5SM1004TMEM4LOAD25SM100_TMEM_LOAD_32dp32b8xENS4_13SM90_TMA_LOADENS11_INS12_ILi1ELi4ELi3EEES15_NSS_INS5_IJS16_SG_EEENS5_IJSG_SC_EEEEEEENS4_39AutoVectorizingCopyWithAssumedAlignmentILi128EEENS4_14SM90_TMA_STOREES22_S24_S24_EEEvvEEEEvNT_6ParamsE:
	.zero		2944


//--------------------- SYMBOLS --------------------------

	.type		.nv.reservedSmem.offset0,@object
	.size		.nv.reservedSmem.offset0,0x4
	.type		.nv.reservedSmem.cap,@object
	.size		.nv.reservedSmem.cap,0x4
	.type		__assertfail,@function
